//
// Generated by NVIDIA NVVM Compiler
//
// Compiler Build ID: CL-36424714
// Cuda compilation tools, release 13.0, V13.0.88
// Based on NVVM 20.0.0
//

.version 9.0
.target sm_100
.address_size 64

	// .globl	_ZN8pygpukit3ops4gemv25gemv_bf16_opt_vec8_kernelINS1_17GemvBF16OptConfigEEEvPK13__nv_bfloat16S6_PS4_ii
.extern .shared .align 16 .b8 _ZN8pygpukit3ops4gemv6smem_AE[];

.visible .entry _ZN8pygpukit3ops4gemv25gemv_bf16_opt_vec8_kernelINS1_17GemvBF16OptConfigEEEvPK13__nv_bfloat16S6_PS4_ii(
	.param .u64 .ptr .align 1 _ZN8pygpukit3ops4gemv25gemv_bf16_opt_vec8_kernelINS1_17GemvBF16OptConfigEEEvPK13__nv_bfloat16S6_PS4_ii_param_0,
	.param .u64 .ptr .align 1 _ZN8pygpukit3ops4gemv25gemv_bf16_opt_vec8_kernelINS1_17GemvBF16OptConfigEEEvPK13__nv_bfloat16S6_PS4_ii_param_1,
	.param .u64 .ptr .align 1 _ZN8pygpukit3ops4gemv25gemv_bf16_opt_vec8_kernelINS1_17GemvBF16OptConfigEEEvPK13__nv_bfloat16S6_PS4_ii_param_2,
	.param .u32 _ZN8pygpukit3ops4gemv25gemv_bf16_opt_vec8_kernelINS1_17GemvBF16OptConfigEEEvPK13__nv_bfloat16S6_PS4_ii_param_3,
	.param .u32 _ZN8pygpukit3ops4gemv25gemv_bf16_opt_vec8_kernelINS1_17GemvBF16OptConfigEEEvPK13__nv_bfloat16S6_PS4_ii_param_4
)
{
	.reg .pred 	%p<42>;
	.reg .b16 	%rs<188>;
	.reg .b32 	%r<309>;
	.reg .b32 	%f<341>;
	.reg .b64 	%rd<161>;

	ld.param.u64 	%rd20, [_ZN8pygpukit3ops4gemv25gemv_bf16_opt_vec8_kernelINS1_17GemvBF16OptConfigEEEvPK13__nv_bfloat16S6_PS4_ii_param_0];
	ld.param.u64 	%rd18, [_ZN8pygpukit3ops4gemv25gemv_bf16_opt_vec8_kernelINS1_17GemvBF16OptConfigEEEvPK13__nv_bfloat16S6_PS4_ii_param_1];
	ld.param.u32 	%r104, [_ZN8pygpukit3ops4gemv25gemv_bf16_opt_vec8_kernelINS1_17GemvBF16OptConfigEEEvPK13__nv_bfloat16S6_PS4_ii_param_3];
	ld.param.u32 	%r105, [_ZN8pygpukit3ops4gemv25gemv_bf16_opt_vec8_kernelINS1_17GemvBF16OptConfigEEEvPK13__nv_bfloat16S6_PS4_ii_param_4];
	cvta.to.global.u64 	%rd1, %rd20;
	mov.u32 	%r1, %tid.x;
	shr.u32 	%r106, %r1, 5;
	and.b32  	%r2, %r1, 31;
	mov.u32 	%r107, %ctaid.x;
	shl.b32 	%r108, %r107, 3;
	add.s32 	%r3, %r108, %r106;
	setp.ge.s32 	%p1, %r3, %r105;
	@%p1 bra 	$L__BB0_52;
	and.b32  	%r4, %r104, -8;
	shl.b32 	%r5, %r1, 3;
	setp.ge.s32 	%p2, %r5, %r4;
	@%p2 bra 	$L__BB0_8;
	not.b32 	%r109, %r5;
	add.s32 	%r6, %r4, %r109;
	and.b32  	%r110, %r6, 6144;
	setp.eq.s32 	%p3, %r110, 6144;
	mov.u32 	%r279, %r5;
	@%p3 bra 	$L__BB0_5;
	shr.u32 	%r111, %r6, 11;
	add.s32 	%r112, %r111, 1;
	and.b32  	%r113, %r112, 3;
	shl.b32 	%r114, %r1, 4;
	mov.u32 	%r115, _ZN8pygpukit3ops4gemv6smem_AE;
	add.s32 	%r276, %r115, %r114;
	mul.wide.u32 	%rd21, %r1, 16;
	add.s64 	%rd157, %rd1, %rd21;
	neg.s32 	%r275, %r113;
	shl.b32 	%r116, %r112, 11;
	and.b32  	%r117, %r116, 6144;
	add.s32 	%r279, %r117, %r5;
$L__BB0_4:
	.pragma "nounroll";
	ld.global.nc.v4.u32 	{%r118, %r119, %r120, %r121}, [%rd157];
	st.shared.v4.u32 	[%r276], {%r118, %r119, %r120, %r121};
	add.s32 	%r276, %r276, 4096;
	add.s64 	%rd157, %rd157, 4096;
	add.s32 	%r275, %r275, 1;
	setp.ne.s32 	%p4, %r275, 0;
	@%p4 bra 	$L__BB0_4;
$L__BB0_5:
	setp.lt.u32 	%p5, %r6, 6144;
	@%p5 bra 	$L__BB0_8;
	mul.wide.u32 	%rd22, %r279, 2;
	add.s64 	%rd23, %rd22, %rd1;
	add.s64 	%rd158, %rd23, 8192;
	shl.b32 	%r122, %r279, 1;
	mov.u32 	%r123, _ZN8pygpukit3ops4gemv6smem_AE;
	add.s32 	%r124, %r122, %r123;
	add.s32 	%r278, %r124, 8192;
$L__BB0_7:
	ld.global.nc.v4.u32 	{%r125, %r126, %r127, %r128}, [%rd158+-8192];
	st.shared.v4.u32 	[%r278+-8192], {%r125, %r126, %r127, %r128};
	ld.global.nc.v4.u32 	{%r129, %r130, %r131, %r132}, [%rd158+-4096];
	st.shared.v4.u32 	[%r278+-4096], {%r129, %r130, %r131, %r132};
	ld.global.nc.v4.u32 	{%r133, %r134, %r135, %r136}, [%rd158];
	st.shared.v4.u32 	[%r278], {%r133, %r134, %r135, %r136};
	ld.global.nc.v4.u32 	{%r137, %r138, %r139, %r140}, [%rd158+4096];
	st.shared.v4.u32 	[%r278+4096], {%r137, %r138, %r139, %r140};
	add.s32 	%r279, %r279, 8192;
	add.s64 	%rd158, %rd158, 16384;
	add.s32 	%r278, %r278, 16384;
	setp.lt.s32 	%p6, %r279, %r4;
	@%p6 bra 	$L__BB0_7;
$L__BB0_8:
	and.b32  	%r20, %r104, -4;
	shl.b32 	%r21, %r1, 2;
	add.s32 	%r283, %r4, %r21;
	setp.ge.s32 	%p7, %r283, %r20;
	@%p7 bra 	$L__BB0_15;
	add.s32 	%r141, %r283, 1024;
	max.s32 	%r142, %r20, %r141;
	not.b32 	%r143, %r21;
	add.s32 	%r144, %r142, %r143;
	sub.s32 	%r23, %r144, %r4;
	and.b32  	%r145, %r23, 3072;
	setp.eq.s32 	%p8, %r145, 3072;
	@%p8 bra 	$L__BB0_12;
	shl.b32 	%r146, %r104, 1;
	and.b32  	%r147, %r146, -16;
	add.s32 	%r148, %r147, %r5;
	mov.u32 	%r149, _ZN8pygpukit3ops4gemv6smem_AE;
	add.s32 	%r281, %r149, %r148;
	shr.u32 	%r150, %r23, 10;
	add.s32 	%r151, %r150, 1;
	and.b32  	%r152, %r151, 3;
	neg.s32 	%r280, %r152;
$L__BB0_11:
	.pragma "nounroll";
	mul.wide.s32 	%rd24, %r283, 2;
	add.s64 	%rd25, %rd1, %rd24;
	ld.global.nc.u64 	%rd26, [%rd25];
	st.shared.u64 	[%r281], %rd26;
	add.s32 	%r283, %r283, 1024;
	add.s32 	%r281, %r281, 2048;
	add.s32 	%r280, %r280, 1;
	setp.ne.s32 	%p9, %r280, 0;
	@%p9 bra 	$L__BB0_11;
$L__BB0_12:
	setp.lt.u32 	%p10, %r23, 3072;
	@%p10 bra 	$L__BB0_15;
	add.s64 	%rd8, %rd1, 4096;
	shl.b32 	%r153, %r283, 1;
	mov.u32 	%r154, _ZN8pygpukit3ops4gemv6smem_AE;
	add.s32 	%r155, %r153, %r154;
	add.s32 	%r284, %r155, 4096;
$L__BB0_14:
	mul.wide.s32 	%rd27, %r283, 2;
	add.s64 	%rd28, %rd8, %rd27;
	ld.global.nc.u64 	%rd29, [%rd28+-4096];
	st.shared.u64 	[%r284+-4096], %rd29;
	ld.global.nc.u64 	%rd30, [%rd28+-2048];
	st.shared.u64 	[%r284+-2048], %rd30;
	ld.global.nc.u64 	%rd31, [%rd28];
	st.shared.u64 	[%r284], %rd31;
	ld.global.nc.u64 	%rd32, [%rd28+2048];
	st.shared.u64 	[%r284+2048], %rd32;
	add.s32 	%r283, %r283, 4096;
	add.s32 	%r284, %r284, 8192;
	setp.lt.s32 	%p11, %r283, %r20;
	@%p11 bra 	$L__BB0_14;
$L__BB0_15:
	add.s32 	%r289, %r20, %r1;
	setp.ge.s32 	%p12, %r289, %r104;
	@%p12 bra 	$L__BB0_22;
	add.s32 	%r156, %r289, 256;
	max.s32 	%r157, %r104, %r156;
	not.b32 	%r158, %r1;
	add.s32 	%r159, %r157, %r158;
	sub.s32 	%r39, %r159, %r20;
	and.b32  	%r160, %r39, 768;
	setp.eq.s32 	%p13, %r160, 768;
	@%p13 bra 	$L__BB0_19;
	shl.b32 	%r161, %r104, 1;
	and.b32  	%r162, %r161, -8;
	shl.b32 	%r163, %r1, 1;
	add.s32 	%r164, %r162, %r163;
	mov.u32 	%r165, _ZN8pygpukit3ops4gemv6smem_AE;
	add.s32 	%r287, %r165, %r164;
	shr.u32 	%r166, %r39, 8;
	add.s32 	%r167, %r166, 1;
	and.b32  	%r168, %r167, 3;
	neg.s32 	%r286, %r168;
$L__BB0_18:
	.pragma "nounroll";
	mul.wide.s32 	%rd33, %r289, 2;
	add.s64 	%rd34, %rd1, %rd33;
	ld.global.nc.u16 	%rs1, [%rd34];
	st.shared.u16 	[%r287], %rs1;
	add.s32 	%r289, %r289, 256;
	add.s32 	%r287, %r287, 512;
	add.s32 	%r286, %r286, 1;
	setp.ne.s32 	%p14, %r286, 0;
	@%p14 bra 	$L__BB0_18;
$L__BB0_19:
	setp.lt.u32 	%p15, %r39, 768;
	@%p15 bra 	$L__BB0_22;
	shl.b32 	%r169, %r289, 1;
	mov.u32 	%r170, _ZN8pygpukit3ops4gemv6smem_AE;
	add.s32 	%r171, %r169, %r170;
	add.s32 	%r290, %r171, 1024;
	add.s64 	%rd9, %rd1, 1024;
$L__BB0_21:
	mul.wide.s32 	%rd35, %r289, 2;
	add.s64 	%rd36, %rd9, %rd35;
	ld.global.nc.u16 	%rs2, [%rd36+-1024];
	st.shared.u16 	[%r290+-1024], %rs2;
	ld.global.nc.u16 	%rs3, [%rd36+-512];
	st.shared.u16 	[%r290+-512], %rs3;
	ld.global.nc.u16 	%rs4, [%rd36];
	st.shared.u16 	[%r290], %rs4;
	ld.global.nc.u16 	%rs5, [%rd36+512];
	st.shared.u16 	[%r290+512], %rs5;
	add.s32 	%r289, %r289, 1024;
	add.s32 	%r290, %r290, 2048;
	setp.lt.s32 	%p16, %r289, %r104;
	@%p16 bra 	$L__BB0_21;
$L__BB0_22:
	bar.sync 	0;
	mul.lo.s32 	%r54, %r104, %r3;
	and.b32  	%r55, %r104, -256;
	shl.b32 	%r56, %r2, 3;
	setp.ge.s32 	%p17, %r56, %r55;
	mov.f32 	%f340, 0f00000000;
	mov.f32 	%f324, %f340;
	mov.f32 	%f325, %f340;
	mov.f32 	%f326, %f340;
	@%p17 bra 	$L__BB0_29;
	not.b32 	%r172, %r56;
	add.s32 	%r57, %r55, %r172;
	and.b32  	%r173, %r57, 768;
	setp.eq.s32 	%p18, %r173, 768;
	mov.f32 	%f326, 0f00000000;
	mov.u32 	%r295, %r56;
	mov.f32 	%f325, %f326;
	mov.f32 	%f324, %f326;
	mov.f32 	%f340, %f326;
	@%p18 bra 	$L__BB0_26;
	mul.wide.u32 	%rd37, %r2, 16;
	mul.wide.s32 	%rd38, %r54, 2;
	add.s64 	%rd39, %rd37, %rd38;
	add.s64 	%rd159, %rd18, %rd39;
	shl.b32 	%r175, %r2, 4;
	mov.u32 	%r176, _ZN8pygpukit3ops4gemv6smem_AE;
	add.s32 	%r293, %r176, %r175;
	shr.u32 	%r177, %r57, 8;
	add.s32 	%r178, %r177, 1;
	and.b32  	%r179, %r178, 3;
	neg.s32 	%r292, %r179;
	mov.f32 	%f326, 0f00000000;
	mov.u32 	%r295, %r56;
$L__BB0_25:
	.pragma "nounroll";
	ld.shared.v4.u32 	{%r184, %r185, %r186, %r187}, [%r293];
	// begin inline asm
	ld.global.nc.u32 %r180, [%rd159];
	// end inline asm
	add.s64 	%rd41, %rd159, 4;
	// begin inline asm
	ld.global.nc.u32 %r181, [%rd41];
	// end inline asm
	add.s64 	%rd42, %rd159, 8;
	// begin inline asm
	ld.global.nc.u32 %r182, [%rd42];
	// end inline asm
	add.s64 	%rd43, %rd159, 12;
	// begin inline asm
	ld.global.nc.u32 %r183, [%rd43];
	// end inline asm
	mov.b32 	{%rs6, %rs8}, %r184;
	// begin inline asm
	{ cvt.f32.bf16 %f55, %rs6;}

	// end inline asm
	mov.b32 	{%rs7, %rs9}, %r180;
	// begin inline asm
	{ cvt.f32.bf16 %f56, %rs7;}

	// end inline asm
	fma.rn.f32 	%f71, %f55, %f56, %f340;
	// begin inline asm
	{ cvt.f32.bf16 %f57, %rs8;}

	// end inline asm
	// begin inline asm
	{ cvt.f32.bf16 %f58, %rs9;}

	// end inline asm
	fma.rn.f32 	%f340, %f57, %f58, %f71;
	mov.b32 	{%rs10, %rs12}, %r185;
	// begin inline asm
	{ cvt.f32.bf16 %f59, %rs10;}

	// end inline asm
	mov.b32 	{%rs11, %rs13}, %r181;
	// begin inline asm
	{ cvt.f32.bf16 %f60, %rs11;}

	// end inline asm
	fma.rn.f32 	%f72, %f59, %f60, %f324;
	// begin inline asm
	{ cvt.f32.bf16 %f61, %rs12;}

	// end inline asm
	// begin inline asm
	{ cvt.f32.bf16 %f62, %rs13;}

	// end inline asm
	fma.rn.f32 	%f324, %f61, %f62, %f72;
	mov.b32 	{%rs14, %rs16}, %r186;
	// begin inline asm
	{ cvt.f32.bf16 %f63, %rs14;}

	// end inline asm
	mov.b32 	{%rs15, %rs17}, %r182;
	// begin inline asm
	{ cvt.f32.bf16 %f64, %rs15;}

	// end inline asm
	fma.rn.f32 	%f73, %f63, %f64, %f325;
	// begin inline asm
	{ cvt.f32.bf16 %f65, %rs16;}

	// end inline asm
	// begin inline asm
	{ cvt.f32.bf16 %f66, %rs17;}

	// end inline asm
	fma.rn.f32 	%f325, %f65, %f66, %f73;
	mov.b32 	{%rs18, %rs20}, %r187;
	// begin inline asm
	{ cvt.f32.bf16 %f67, %rs18;}

	// end inline asm
	mov.b32 	{%rs19, %rs21}, %r183;
	// begin inline asm
	{ cvt.f32.bf16 %f68, %rs19;}

	// end inline asm
	fma.rn.f32 	%f74, %f67, %f68, %f326;
	// begin inline asm
	{ cvt.f32.bf16 %f69, %rs20;}

	// end inline asm
	// begin inline asm
	{ cvt.f32.bf16 %f70, %rs21;}

	// end inline asm
	fma.rn.f32 	%f326, %f69, %f70, %f74;
	add.s32 	%r295, %r295, 256;
	add.s64 	%rd159, %rd159, 512;
	add.s32 	%r293, %r293, 512;
	add.s32 	%r292, %r292, 1;
	setp.ne.s32 	%p19, %r292, 0;
	@%p19 bra 	$L__BB0_25;
$L__BB0_26:
	setp.lt.u32 	%p20, %r57, 768;
	@%p20 bra 	$L__BB0_29;
	mul.wide.s32 	%rd44, %r54, 2;
	mul.wide.u32 	%rd45, %r295, 2;
	add.s64 	%rd46, %rd44, %rd45;
	add.s64 	%rd47, %rd46, %rd18;
	add.s64 	%rd160, %rd47, 1024;
	shl.b32 	%r188, %r295, 1;
	mov.u32 	%r189, _ZN8pygpukit3ops4gemv6smem_AE;
	add.s32 	%r190, %r188, %r189;
	add.s32 	%r296, %r190, 1024;
$L__BB0_28:
	ld.shared.v4.u32 	{%r207, %r208, %r209, %r210}, [%r296+-1024];
	add.s64 	%rd48, %rd160, -1024;
	// begin inline asm
	ld.global.nc.u32 %r191, [%rd48];
	// end inline asm
	add.s64 	%rd49, %rd160, -1020;
	// begin inline asm
	ld.global.nc.u32 %r192, [%rd49];
	// end inline asm
	add.s64 	%rd50, %rd160, -1016;
	// begin inline asm
	ld.global.nc.u32 %r193, [%rd50];
	// end inline asm
	add.s64 	%rd51, %rd160, -1012;
	// begin inline asm
	ld.global.nc.u32 %r194, [%rd51];
	// end inline asm
	mov.b32 	{%rs22, %rs24}, %r207;
	// begin inline asm
	{ cvt.f32.bf16 %f75, %rs22;}

	// end inline asm
	mov.b32 	{%rs23, %rs25}, %r191;
	// begin inline asm
	{ cvt.f32.bf16 %f76, %rs23;}

	// end inline asm
	fma.rn.f32 	%f139, %f75, %f76, %f340;
	// begin inline asm
	{ cvt.f32.bf16 %f77, %rs24;}

	// end inline asm
	// begin inline asm
	{ cvt.f32.bf16 %f78, %rs25;}

	// end inline asm
	fma.rn.f32 	%f140, %f77, %f78, %f139;
	mov.b32 	{%rs26, %rs28}, %r208;
	// begin inline asm
	{ cvt.f32.bf16 %f79, %rs26;}

	// end inline asm
	mov.b32 	{%rs27, %rs29}, %r192;
	// begin inline asm
	{ cvt.f32.bf16 %f80, %rs27;}

	// end inline asm
	fma.rn.f32 	%f141, %f79, %f80, %f324;
	// begin inline asm
	{ cvt.f32.bf16 %f81, %rs28;}

	// end inline asm
	// begin inline asm
	{ cvt.f32.bf16 %f82, %rs29;}

	// end inline asm
	fma.rn.f32 	%f142, %f81, %f82, %f141;
	mov.b32 	{%rs30, %rs32}, %r209;
	// begin inline asm
	{ cvt.f32.bf16 %f83, %rs30;}

	// end inline asm
	mov.b32 	{%rs31, %rs33}, %r193;
	// begin inline asm
	{ cvt.f32.bf16 %f84, %rs31;}

	// end inline asm
	fma.rn.f32 	%f143, %f83, %f84, %f325;
	// begin inline asm
	{ cvt.f32.bf16 %f85, %rs32;}

	// end inline asm
	// begin inline asm
	{ cvt.f32.bf16 %f86, %rs33;}

	// end inline asm
	fma.rn.f32 	%f144, %f85, %f86, %f143;
	mov.b32 	{%rs34, %rs36}, %r210;
	// begin inline asm
	{ cvt.f32.bf16 %f87, %rs34;}

	// end inline asm
	mov.b32 	{%rs35, %rs37}, %r194;
	// begin inline asm
	{ cvt.f32.bf16 %f88, %rs35;}

	// end inline asm
	fma.rn.f32 	%f145, %f87, %f88, %f326;
	// begin inline asm
	{ cvt.f32.bf16 %f89, %rs36;}

	// end inline asm
	// begin inline asm
	{ cvt.f32.bf16 %f90, %rs37;}

	// end inline asm
	fma.rn.f32 	%f146, %f89, %f90, %f145;
	ld.shared.v4.u32 	{%r211, %r212, %r213, %r214}, [%r296+-512];
	add.s64 	%rd52, %rd160, -512;
	// begin inline asm
	ld.global.nc.u32 %r195, [%rd52];
	// end inline asm
	add.s64 	%rd53, %rd160, -508;
	// begin inline asm
	ld.global.nc.u32 %r196, [%rd53];
	// end inline asm
	add.s64 	%rd54, %rd160, -504;
	// begin inline asm
	ld.global.nc.u32 %r197, [%rd54];
	// end inline asm
	add.s64 	%rd55, %rd160, -500;
	// begin inline asm
	ld.global.nc.u32 %r198, [%rd55];
	// end inline asm
	mov.b32 	{%rs38, %rs40}, %r211;
	// begin inline asm
	{ cvt.f32.bf16 %f91, %rs38;}

	// end inline asm
	mov.b32 	{%rs39, %rs41}, %r195;
	// begin inline asm
	{ cvt.f32.bf16 %f92, %rs39;}

	// end inline asm
	fma.rn.f32 	%f147, %f91, %f92, %f140;
	// begin inline asm
	{ cvt.f32.bf16 %f93, %rs40;}

	// end inline asm
	// begin inline asm
	{ cvt.f32.bf16 %f94, %rs41;}

	// end inline asm
	fma.rn.f32 	%f148, %f93, %f94, %f147;
	mov.b32 	{%rs42, %rs44}, %r212;
	// begin inline asm
	{ cvt.f32.bf16 %f95, %rs42;}

	// end inline asm
	mov.b32 	{%rs43, %rs45}, %r196;
	// begin inline asm
	{ cvt.f32.bf16 %f96, %rs43;}

	// end inline asm
	fma.rn.f32 	%f149, %f95, %f96, %f142;
	// begin inline asm
	{ cvt.f32.bf16 %f97, %rs44;}

	// end inline asm
	// begin inline asm
	{ cvt.f32.bf16 %f98, %rs45;}

	// end inline asm
	fma.rn.f32 	%f150, %f97, %f98, %f149;
	mov.b32 	{%rs46, %rs48}, %r213;
	// begin inline asm
	{ cvt.f32.bf16 %f99, %rs46;}

	// end inline asm
	mov.b32 	{%rs47, %rs49}, %r197;
	// begin inline asm
	{ cvt.f32.bf16 %f100, %rs47;}

	// end inline asm
	fma.rn.f32 	%f151, %f99, %f100, %f144;
	// begin inline asm
	{ cvt.f32.bf16 %f101, %rs48;}

	// end inline asm
	// begin inline asm
	{ cvt.f32.bf16 %f102, %rs49;}

	// end inline asm
	fma.rn.f32 	%f152, %f101, %f102, %f151;
	mov.b32 	{%rs50, %rs52}, %r214;
	// begin inline asm
	{ cvt.f32.bf16 %f103, %rs50;}

	// end inline asm
	mov.b32 	{%rs51, %rs53}, %r198;
	// begin inline asm
	{ cvt.f32.bf16 %f104, %rs51;}

	// end inline asm
	fma.rn.f32 	%f153, %f103, %f104, %f146;
	// begin inline asm
	{ cvt.f32.bf16 %f105, %rs52;}

	// end inline asm
	// begin inline asm
	{ cvt.f32.bf16 %f106, %rs53;}

	// end inline asm
	fma.rn.f32 	%f154, %f105, %f106, %f153;
	ld.shared.v4.u32 	{%r215, %r216, %r217, %r218}, [%r296];
	// begin inline asm
	ld.global.nc.u32 %r199, [%rd160];
	// end inline asm
	add.s64 	%rd57, %rd160, 4;
	// begin inline asm
	ld.global.nc.u32 %r200, [%rd57];
	// end inline asm
	add.s64 	%rd58, %rd160, 8;
	// begin inline asm
	ld.global.nc.u32 %r201, [%rd58];
	// end inline asm
	add.s64 	%rd59, %rd160, 12;
	// begin inline asm
	ld.global.nc.u32 %r202, [%rd59];
	// end inline asm
	mov.b32 	{%rs54, %rs56}, %r215;
	// begin inline asm
	{ cvt.f32.bf16 %f107, %rs54;}

	// end inline asm
	mov.b32 	{%rs55, %rs57}, %r199;
	// begin inline asm
	{ cvt.f32.bf16 %f108, %rs55;}

	// end inline asm
	fma.rn.f32 	%f155, %f107, %f108, %f148;
	// begin inline asm
	{ cvt.f32.bf16 %f109, %rs56;}

	// end inline asm
	// begin inline asm
	{ cvt.f32.bf16 %f110, %rs57;}

	// end inline asm
	fma.rn.f32 	%f156, %f109, %f110, %f155;
	mov.b32 	{%rs58, %rs60}, %r216;
	// begin inline asm
	{ cvt.f32.bf16 %f111, %rs58;}

	// end inline asm
	mov.b32 	{%rs59, %rs61}, %r200;
	// begin inline asm
	{ cvt.f32.bf16 %f112, %rs59;}

	// end inline asm
	fma.rn.f32 	%f157, %f111, %f112, %f150;
	// begin inline asm
	{ cvt.f32.bf16 %f113, %rs60;}

	// end inline asm
	// begin inline asm
	{ cvt.f32.bf16 %f114, %rs61;}

	// end inline asm
	fma.rn.f32 	%f158, %f113, %f114, %f157;
	mov.b32 	{%rs62, %rs64}, %r217;
	// begin inline asm
	{ cvt.f32.bf16 %f115, %rs62;}

	// end inline asm
	mov.b32 	{%rs63, %rs65}, %r201;
	// begin inline asm
	{ cvt.f32.bf16 %f116, %rs63;}

	// end inline asm
	fma.rn.f32 	%f159, %f115, %f116, %f152;
	// begin inline asm
	{ cvt.f32.bf16 %f117, %rs64;}

	// end inline asm
	// begin inline asm
	{ cvt.f32.bf16 %f118, %rs65;}

	// end inline asm
	fma.rn.f32 	%f160, %f117, %f118, %f159;
	mov.b32 	{%rs66, %rs68}, %r218;
	// begin inline asm
	{ cvt.f32.bf16 %f119, %rs66;}

	// end inline asm
	mov.b32 	{%rs67, %rs69}, %r202;
	// begin inline asm
	{ cvt.f32.bf16 %f120, %rs67;}

	// end inline asm
	fma.rn.f32 	%f161, %f119, %f120, %f154;
	// begin inline asm
	{ cvt.f32.bf16 %f121, %rs68;}

	// end inline asm
	// begin inline asm
	{ cvt.f32.bf16 %f122, %rs69;}

	// end inline asm
	fma.rn.f32 	%f162, %f121, %f122, %f161;
	ld.shared.v4.u32 	{%r219, %r220, %r221, %r222}, [%r296+512];
	add.s64 	%rd60, %rd160, 512;
	// begin inline asm
	ld.global.nc.u32 %r203, [%rd60];
	// end inline asm
	add.s64 	%rd61, %rd160, 516;
	// begin inline asm
	ld.global.nc.u32 %r204, [%rd61];
	// end inline asm
	add.s64 	%rd62, %rd160, 520;
	// begin inline asm
	ld.global.nc.u32 %r205, [%rd62];
	// end inline asm
	add.s64 	%rd63, %rd160, 524;
	// begin inline asm
	ld.global.nc.u32 %r206, [%rd63];
	// end inline asm
	mov.b32 	{%rs70, %rs72}, %r219;
	// begin inline asm
	{ cvt.f32.bf16 %f123, %rs70;}

	// end inline asm
	mov.b32 	{%rs71, %rs73}, %r203;
	// begin inline asm
	{ cvt.f32.bf16 %f124, %rs71;}

	// end inline asm
	fma.rn.f32 	%f163, %f123, %f124, %f156;
	// begin inline asm
	{ cvt.f32.bf16 %f125, %rs72;}

	// end inline asm
	// begin inline asm
	{ cvt.f32.bf16 %f126, %rs73;}

	// end inline asm
	fma.rn.f32 	%f340, %f125, %f126, %f163;
	mov.b32 	{%rs74, %rs76}, %r220;
	// begin inline asm
	{ cvt.f32.bf16 %f127, %rs74;}

	// end inline asm
	mov.b32 	{%rs75, %rs77}, %r204;
	// begin inline asm
	{ cvt.f32.bf16 %f128, %rs75;}

	// end inline asm
	fma.rn.f32 	%f164, %f127, %f128, %f158;
	// begin inline asm
	{ cvt.f32.bf16 %f129, %rs76;}

	// end inline asm
	// begin inline asm
	{ cvt.f32.bf16 %f130, %rs77;}

	// end inline asm
	fma.rn.f32 	%f324, %f129, %f130, %f164;
	mov.b32 	{%rs78, %rs80}, %r221;
	// begin inline asm
	{ cvt.f32.bf16 %f131, %rs78;}

	// end inline asm
	mov.b32 	{%rs79, %rs81}, %r205;
	// begin inline asm
	{ cvt.f32.bf16 %f132, %rs79;}

	// end inline asm
	fma.rn.f32 	%f165, %f131, %f132, %f160;
	// begin inline asm
	{ cvt.f32.bf16 %f133, %rs80;}

	// end inline asm
	// begin inline asm
	{ cvt.f32.bf16 %f134, %rs81;}

	// end inline asm
	fma.rn.f32 	%f325, %f133, %f134, %f165;
	mov.b32 	{%rs82, %rs84}, %r222;
	// begin inline asm
	{ cvt.f32.bf16 %f135, %rs82;}

	// end inline asm
	mov.b32 	{%rs83, %rs85}, %r206;
	// begin inline asm
	{ cvt.f32.bf16 %f136, %rs83;}

	// end inline asm
	fma.rn.f32 	%f166, %f135, %f136, %f162;
	// begin inline asm
	{ cvt.f32.bf16 %f137, %rs84;}

	// end inline asm
	// begin inline asm
	{ cvt.f32.bf16 %f138, %rs85;}

	// end inline asm
	fma.rn.f32 	%f326, %f137, %f138, %f166;
	add.s32 	%r295, %r295, 1024;
	add.s64 	%rd160, %rd160, 2048;
	add.s32 	%r296, %r296, 2048;
	setp.lt.s32 	%p21, %r295, %r55;
	@%p21 bra 	$L__BB0_28;
$L__BB0_29:
	mul.wide.s32 	%rd64, %r54, 2;
	add.s64 	%rd16, %rd18, %rd64;
	shl.b32 	%r72, %r2, 2;
	add.s32 	%r301, %r55, %r72;
	setp.ge.s32 	%p22, %r301, %r20;
	@%p22 bra 	$L__BB0_38;
	add.s32 	%r223, %r301, 128;
	max.s32 	%r224, %r20, %r223;
	not.b32 	%r225, %r72;
	add.s32 	%r74, %r224, %r225;
	sub.s32 	%r226, %r74, %r55;
	shr.u32 	%r227, %r226, 7;
	add.s32 	%r75, %r227, 1;
	setp.lt.u32 	%p23, %r226, 384;
	@%p23 bra 	$L__BB0_33;
	and.b32  	%r228, %r75, 67108860;
	neg.s32 	%r299, %r228;
	shl.b32 	%r229, %r104, 1;
	and.b32  	%r230, %r229, -512;
	or.b32  	%r231, %r230, %r56;
	mov.u32 	%r232, _ZN8pygpukit3ops4gemv6smem_AE;
	add.s32 	%r233, %r231, %r232;
	add.s32 	%r298, %r233, 512;
$L__BB0_32:
	.pragma "nounroll";
	mul.wide.s32 	%rd73, %r301, 2;
	add.s64 	%rd66, %rd16, %rd73;
	ld.shared.u64 	%rd76, [%r298+-512];
	cvt.u16.u64 	%rs86, %rd76;
	shr.u64 	%rd77, %rd76, 16;
	cvt.u16.u64 	%rs88, %rd77;
	shr.u64 	%rd78, %rd76, 32;
	cvt.u16.u64 	%rs90, %rd78;
	shr.u64 	%rd79, %rd76, 48;
	cvt.u16.u64 	%rs92, %rd79;
	// begin inline asm
	ld.global.nc.u64 %rd65, [%rd66];
	// end inline asm
	cvt.u16.u64 	%rs87, %rd65;
	shr.u64 	%rd80, %rd65, 16;
	cvt.u16.u64 	%rs89, %rd80;
	shr.u64 	%rd81, %rd65, 32;
	cvt.u16.u64 	%rs91, %rd81;
	shr.u64 	%rd82, %rd65, 48;
	cvt.u16.u64 	%rs93, %rd82;
	// begin inline asm
	{ cvt.f32.bf16 %f168, %rs86;}

	// end inline asm
	// begin inline asm
	{ cvt.f32.bf16 %f169, %rs87;}

	// end inline asm
	fma.rn.f32 	%f200, %f168, %f169, %f340;
	// begin inline asm
	{ cvt.f32.bf16 %f170, %rs88;}

	// end inline asm
	// begin inline asm
	{ cvt.f32.bf16 %f171, %rs89;}

	// end inline asm
	fma.rn.f32 	%f201, %f170, %f171, %f200;
	// begin inline asm
	{ cvt.f32.bf16 %f172, %rs90;}

	// end inline asm
	// begin inline asm
	{ cvt.f32.bf16 %f173, %rs91;}

	// end inline asm
	fma.rn.f32 	%f202, %f172, %f173, %f201;
	// begin inline asm
	{ cvt.f32.bf16 %f174, %rs92;}

	// end inline asm
	// begin inline asm
	{ cvt.f32.bf16 %f175, %rs93;}

	// end inline asm
	fma.rn.f32 	%f203, %f174, %f175, %f202;
	ld.shared.u64 	%rd83, [%r298+-256];
	cvt.u16.u64 	%rs94, %rd83;
	shr.u64 	%rd84, %rd83, 16;
	cvt.u16.u64 	%rs96, %rd84;
	shr.u64 	%rd85, %rd83, 32;
	cvt.u16.u64 	%rs98, %rd85;
	shr.u64 	%rd86, %rd83, 48;
	cvt.u16.u64 	%rs100, %rd86;
	add.s64 	%rd68, %rd66, 256;
	// begin inline asm
	ld.global.nc.u64 %rd67, [%rd68];
	// end inline asm
	cvt.u16.u64 	%rs95, %rd67;
	shr.u64 	%rd87, %rd67, 16;
	cvt.u16.u64 	%rs97, %rd87;
	shr.u64 	%rd88, %rd67, 32;
	cvt.u16.u64 	%rs99, %rd88;
	shr.u64 	%rd89, %rd67, 48;
	cvt.u16.u64 	%rs101, %rd89;
	// begin inline asm
	{ cvt.f32.bf16 %f176, %rs94;}

	// end inline asm
	// begin inline asm
	{ cvt.f32.bf16 %f177, %rs95;}

	// end inline asm
	fma.rn.f32 	%f204, %f176, %f177, %f203;
	// begin inline asm
	{ cvt.f32.bf16 %f178, %rs96;}

	// end inline asm
	// begin inline asm
	{ cvt.f32.bf16 %f179, %rs97;}

	// end inline asm
	fma.rn.f32 	%f205, %f178, %f179, %f204;
	// begin inline asm
	{ cvt.f32.bf16 %f180, %rs98;}

	// end inline asm
	// begin inline asm
	{ cvt.f32.bf16 %f181, %rs99;}

	// end inline asm
	fma.rn.f32 	%f206, %f180, %f181, %f205;
	// begin inline asm
	{ cvt.f32.bf16 %f182, %rs100;}

	// end inline asm
	// begin inline asm
	{ cvt.f32.bf16 %f183, %rs101;}

	// end inline asm
	fma.rn.f32 	%f207, %f182, %f183, %f206;
	ld.shared.u64 	%rd90, [%r298];
	cvt.u16.u64 	%rs102, %rd90;
	shr.u64 	%rd91, %rd90, 16;
	cvt.u16.u64 	%rs104, %rd91;
	shr.u64 	%rd92, %rd90, 32;
	cvt.u16.u64 	%rs106, %rd92;
	shr.u64 	%rd93, %rd90, 48;
	cvt.u16.u64 	%rs108, %rd93;
	add.s64 	%rd70, %rd66, 512;
	// begin inline asm
	ld.global.nc.u64 %rd69, [%rd70];
	// end inline asm
	cvt.u16.u64 	%rs103, %rd69;
	shr.u64 	%rd94, %rd69, 16;
	cvt.u16.u64 	%rs105, %rd94;
	shr.u64 	%rd95, %rd69, 32;
	cvt.u16.u64 	%rs107, %rd95;
	shr.u64 	%rd96, %rd69, 48;
	cvt.u16.u64 	%rs109, %rd96;
	// begin inline asm
	{ cvt.f32.bf16 %f184, %rs102;}

	// end inline asm
	// begin inline asm
	{ cvt.f32.bf16 %f185, %rs103;}

	// end inline asm
	fma.rn.f32 	%f208, %f184, %f185, %f207;
	// begin inline asm
	{ cvt.f32.bf16 %f186, %rs104;}

	// end inline asm
	// begin inline asm
	{ cvt.f32.bf16 %f187, %rs105;}

	// end inline asm
	fma.rn.f32 	%f209, %f186, %f187, %f208;
	// begin inline asm
	{ cvt.f32.bf16 %f188, %rs106;}

	// end inline asm
	// begin inline asm
	{ cvt.f32.bf16 %f189, %rs107;}

	// end inline asm
	fma.rn.f32 	%f210, %f188, %f189, %f209;
	// begin inline asm
	{ cvt.f32.bf16 %f190, %rs108;}

	// end inline asm
	// begin inline asm
	{ cvt.f32.bf16 %f191, %rs109;}

	// end inline asm
	fma.rn.f32 	%f211, %f190, %f191, %f210;
	ld.shared.u64 	%rd97, [%r298+256];
	cvt.u16.u64 	%rs110, %rd97;
	shr.u64 	%rd98, %rd97, 16;
	cvt.u16.u64 	%rs112, %rd98;
	shr.u64 	%rd99, %rd97, 32;
	cvt.u16.u64 	%rs114, %rd99;
	shr.u64 	%rd100, %rd97, 48;
	cvt.u16.u64 	%rs116, %rd100;
	add.s64 	%rd72, %rd66, 768;
	// begin inline asm
	ld.global.nc.u64 %rd71, [%rd72];
	// end inline asm
	cvt.u16.u64 	%rs111, %rd71;
	shr.u64 	%rd101, %rd71, 16;
	cvt.u16.u64 	%rs113, %rd101;
	shr.u64 	%rd102, %rd71, 32;
	cvt.u16.u64 	%rs115, %rd102;
	shr.u64 	%rd103, %rd71, 48;
	cvt.u16.u64 	%rs117, %rd103;
	// begin inline asm
	{ cvt.f32.bf16 %f192, %rs110;}

	// end inline asm
	// begin inline asm
	{ cvt.f32.bf16 %f193, %rs111;}

	// end inline asm
	fma.rn.f32 	%f212, %f192, %f193, %f211;
	// begin inline asm
	{ cvt.f32.bf16 %f194, %rs112;}

	// end inline asm
	// begin inline asm
	{ cvt.f32.bf16 %f195, %rs113;}

	// end inline asm
	fma.rn.f32 	%f213, %f194, %f195, %f212;
	// begin inline asm
	{ cvt.f32.bf16 %f196, %rs114;}

	// end inline asm
	// begin inline asm
	{ cvt.f32.bf16 %f197, %rs115;}

	// end inline asm
	fma.rn.f32 	%f214, %f196, %f197, %f213;
	// begin inline asm
	{ cvt.f32.bf16 %f198, %rs116;}

	// end inline asm
	// begin inline asm
	{ cvt.f32.bf16 %f199, %rs117;}

	// end inline asm
	fma.rn.f32 	%f340, %f198, %f199, %f214;
	add.s32 	%r301, %r301, 512;
	add.s32 	%r299, %r299, 4;
	add.s32 	%r298, %r298, 1024;
	setp.ne.s32 	%p24, %r299, 0;
	@%p24 bra 	$L__BB0_32;
$L__BB0_33:
	and.b32  	%r234, %r75, 3;
	setp.eq.s32 	%p25, %r234, 0;
	@%p25 bra 	$L__BB0_38;
	setp.eq.s32 	%p26, %r234, 1;
	@%p26 bra 	$L__BB0_36;
	shl.b32 	%r235, %r301, 1;
	mov.u32 	%r236, _ZN8pygpukit3ops4gemv6smem_AE;
	add.s32 	%r237, %r236, %r235;
	ld.shared.u64 	%rd108, [%r237];
	cvt.u16.u64 	%rs118, %rd108;
	shr.u64 	%rd109, %rd108, 16;
	cvt.u16.u64 	%rs120, %rd109;
	shr.u64 	%rd110, %rd108, 32;
	cvt.u16.u64 	%rs122, %rd110;
	shr.u64 	%rd111, %rd108, 48;
	cvt.u16.u64 	%rs124, %rd111;
	mul.wide.s32 	%rd112, %r301, 2;
	add.s64 	%rd105, %rd16, %rd112;
	// begin inline asm
	ld.global.nc.u64 %rd104, [%rd105];
	// end inline asm
	cvt.u16.u64 	%rs119, %rd104;
	shr.u64 	%rd113, %rd104, 16;
	cvt.u16.u64 	%rs121, %rd113;
	shr.u64 	%rd114, %rd104, 32;
	cvt.u16.u64 	%rs123, %rd114;
	shr.u64 	%rd115, %rd104, 48;
	cvt.u16.u64 	%rs125, %rd115;
	// begin inline asm
	{ cvt.f32.bf16 %f216, %rs118;}

	// end inline asm
	// begin inline asm
	{ cvt.f32.bf16 %f217, %rs119;}

	// end inline asm
	fma.rn.f32 	%f232, %f216, %f217, %f340;
	// begin inline asm
	{ cvt.f32.bf16 %f218, %rs120;}

	// end inline asm
	// begin inline asm
	{ cvt.f32.bf16 %f219, %rs121;}

	// end inline asm
	fma.rn.f32 	%f233, %f218, %f219, %f232;
	// begin inline asm
	{ cvt.f32.bf16 %f220, %rs122;}

	// end inline asm
	// begin inline asm
	{ cvt.f32.bf16 %f221, %rs123;}

	// end inline asm
	fma.rn.f32 	%f234, %f220, %f221, %f233;
	// begin inline asm
	{ cvt.f32.bf16 %f222, %rs124;}

	// end inline asm
	// begin inline asm
	{ cvt.f32.bf16 %f223, %rs125;}

	// end inline asm
	fma.rn.f32 	%f235, %f222, %f223, %f234;
	ld.shared.u64 	%rd116, [%r237+256];
	cvt.u16.u64 	%rs126, %rd116;
	shr.u64 	%rd117, %rd116, 16;
	cvt.u16.u64 	%rs128, %rd117;
	shr.u64 	%rd118, %rd116, 32;
	cvt.u16.u64 	%rs130, %rd118;
	shr.u64 	%rd119, %rd116, 48;
	cvt.u16.u64 	%rs132, %rd119;
	add.s64 	%rd107, %rd105, 256;
	// begin inline asm
	ld.global.nc.u64 %rd106, [%rd107];
	// end inline asm
	cvt.u16.u64 	%rs127, %rd106;
	shr.u64 	%rd120, %rd106, 16;
	cvt.u16.u64 	%rs129, %rd120;
	shr.u64 	%rd121, %rd106, 32;
	cvt.u16.u64 	%rs131, %rd121;
	shr.u64 	%rd122, %rd106, 48;
	cvt.u16.u64 	%rs133, %rd122;
	// begin inline asm
	{ cvt.f32.bf16 %f224, %rs126;}

	// end inline asm
	// begin inline asm
	{ cvt.f32.bf16 %f225, %rs127;}

	// end inline asm
	fma.rn.f32 	%f236, %f224, %f225, %f235;
	// begin inline asm
	{ cvt.f32.bf16 %f226, %rs128;}

	// end inline asm
	// begin inline asm
	{ cvt.f32.bf16 %f227, %rs129;}

	// end inline asm
	fma.rn.f32 	%f237, %f226, %f227, %f236;
	// begin inline asm
	{ cvt.f32.bf16 %f228, %rs130;}

	// end inline asm
	// begin inline asm
	{ cvt.f32.bf16 %f229, %rs131;}

	// end inline asm
	fma.rn.f32 	%f238, %f228, %f229, %f237;
	// begin inline asm
	{ cvt.f32.bf16 %f230, %rs132;}

	// end inline asm
	// begin inline asm
	{ cvt.f32.bf16 %f231, %rs133;}

	// end inline asm
	fma.rn.f32 	%f340, %f230, %f231, %f238;
	add.s32 	%r301, %r301, 256;
$L__BB0_36:
	and.b32  	%r238, %r74, 128;
	setp.ne.s32 	%p27, %r238, 0;
	@%p27 bra 	$L__BB0_38;
	shl.b32 	%r239, %r301, 1;
	mov.u32 	%r240, _ZN8pygpukit3ops4gemv6smem_AE;
	add.s32 	%r241, %r240, %r239;
	ld.shared.u64 	%rd125, [%r241];
	cvt.u16.u64 	%rs134, %rd125;
	shr.u64 	%rd126, %rd125, 16;
	cvt.u16.u64 	%rs136, %rd126;
	shr.u64 	%rd127, %rd125, 32;
	cvt.u16.u64 	%rs138, %rd127;
	shr.u64 	%rd128, %rd125, 48;
	cvt.u16.u64 	%rs140, %rd128;
	mul.wide.s32 	%rd129, %r301, 2;
	add.s64 	%rd124, %rd16, %rd129;
	// begin inline asm
	ld.global.nc.u64 %rd123, [%rd124];
	// end inline asm
	cvt.u16.u64 	%rs135, %rd123;
	shr.u64 	%rd130, %rd123, 16;
	cvt.u16.u64 	%rs137, %rd130;
	shr.u64 	%rd131, %rd123, 32;
	cvt.u16.u64 	%rs139, %rd131;
	shr.u64 	%rd132, %rd123, 48;
	cvt.u16.u64 	%rs141, %rd132;
	// begin inline asm
	{ cvt.f32.bf16 %f239, %rs134;}

	// end inline asm
	// begin inline asm
	{ cvt.f32.bf16 %f240, %rs135;}

	// end inline asm
	fma.rn.f32 	%f247, %f239, %f240, %f340;
	// begin inline asm
	{ cvt.f32.bf16 %f241, %rs136;}

	// end inline asm
	// begin inline asm
	{ cvt.f32.bf16 %f242, %rs137;}

	// end inline asm
	fma.rn.f32 	%f248, %f241, %f242, %f247;
	// begin inline asm
	{ cvt.f32.bf16 %f243, %rs138;}

	// end inline asm
	// begin inline asm
	{ cvt.f32.bf16 %f244, %rs139;}

	// end inline asm
	fma.rn.f32 	%f249, %f243, %f244, %f248;
	// begin inline asm
	{ cvt.f32.bf16 %f245, %rs140;}

	// end inline asm
	// begin inline asm
	{ cvt.f32.bf16 %f246, %rs141;}

	// end inline asm
	fma.rn.f32 	%f340, %f245, %f246, %f249;
$L__BB0_38:
	add.s32 	%r306, %r20, %r2;
	setp.ge.s32 	%p28, %r306, %r104;
	@%p28 bra 	$L__BB0_50;
	add.s32 	%r242, %r306, 32;
	max.s32 	%r243, %r104, %r242;
	not.b32 	%r244, %r2;
	add.s32 	%r245, %r243, %r244;
	sub.s32 	%r88, %r245, %r20;
	shr.u32 	%r246, %r88, 5;
	add.s32 	%r89, %r246, 1;
	and.b32  	%r90, %r89, 7;
	setp.lt.u32 	%p29, %r88, 224;
	@%p29 bra 	$L__BB0_42;
	and.b32  	%r247, %r89, 268435448;
	neg.s32 	%r304, %r247;
	shl.b32 	%r248, %r104, 1;
	and.b32  	%r249, %r248, -8;
	shl.b32 	%r250, %r2, 1;
	add.s32 	%r251, %r249, %r250;
	mov.u32 	%r252, _ZN8pygpukit3ops4gemv6smem_AE;
	add.s32 	%r253, %r251, %r252;
	add.s32 	%r303, %r253, 256;
$L__BB0_41:
	.pragma "nounroll";
	mul.wide.s32 	%rd142, %r306, 2;
	add.s64 	%rd134, %rd16, %rd142;
	ld.shared.u16 	%rs142, [%r303+-256];
	// begin inline asm
	{ cvt.f32.bf16 %f251, %rs142;}

	// end inline asm
	// begin inline asm
	ld.global.nc.b16 %rs143, [%rd134];
	// end inline asm
	// begin inline asm
	{ cvt.f32.bf16 %f252, %rs143;}

	// end inline asm
	fma.rn.f32 	%f267, %f251, %f252, %f340;
	ld.shared.u16 	%rs145, [%r303+-192];
	// begin inline asm
	{ cvt.f32.bf16 %f253, %rs145;}

	// end inline asm
	add.s64 	%rd135, %rd134, 64;
	// begin inline asm
	ld.global.nc.b16 %rs146, [%rd135];
	// end inline asm
	// begin inline asm
	{ cvt.f32.bf16 %f254, %rs146;}

	// end inline asm
	fma.rn.f32 	%f268, %f253, %f254, %f267;
	ld.shared.u16 	%rs148, [%r303+-128];
	// begin inline asm
	{ cvt.f32.bf16 %f255, %rs148;}

	// end inline asm
	add.s64 	%rd136, %rd134, 128;
	// begin inline asm
	ld.global.nc.b16 %rs149, [%rd136];
	// end inline asm
	// begin inline asm
	{ cvt.f32.bf16 %f256, %rs149;}

	// end inline asm
	fma.rn.f32 	%f269, %f255, %f256, %f268;
	ld.shared.u16 	%rs151, [%r303+-64];
	// begin inline asm
	{ cvt.f32.bf16 %f257, %rs151;}

	// end inline asm
	add.s64 	%rd137, %rd134, 192;
	// begin inline asm
	ld.global.nc.b16 %rs152, [%rd137];
	// end inline asm
	// begin inline asm
	{ cvt.f32.bf16 %f258, %rs152;}

	// end inline asm
	fma.rn.f32 	%f270, %f257, %f258, %f269;
	ld.shared.u16 	%rs154, [%r303];
	// begin inline asm
	{ cvt.f32.bf16 %f259, %rs154;}

	// end inline asm
	add.s64 	%rd138, %rd134, 256;
	// begin inline asm
	ld.global.nc.b16 %rs155, [%rd138];
	// end inline asm
	// begin inline asm
	{ cvt.f32.bf16 %f260, %rs155;}

	// end inline asm
	fma.rn.f32 	%f271, %f259, %f260, %f270;
	ld.shared.u16 	%rs157, [%r303+64];
	// begin inline asm
	{ cvt.f32.bf16 %f261, %rs157;}

	// end inline asm
	add.s64 	%rd139, %rd134, 320;
	// begin inline asm
	ld.global.nc.b16 %rs158, [%rd139];
	// end inline asm
	// begin inline asm
	{ cvt.f32.bf16 %f262, %rs158;}

	// end inline asm
	fma.rn.f32 	%f272, %f261, %f262, %f271;
	ld.shared.u16 	%rs160, [%r303+128];
	// begin inline asm
	{ cvt.f32.bf16 %f263, %rs160;}

	// end inline asm
	add.s64 	%rd140, %rd134, 384;
	// begin inline asm
	ld.global.nc.b16 %rs161, [%rd140];
	// end inline asm
	// begin inline asm
	{ cvt.f32.bf16 %f264, %rs161;}

	// end inline asm
	fma.rn.f32 	%f273, %f263, %f264, %f272;
	ld.shared.u16 	%rs163, [%r303+192];
	// begin inline asm
	{ cvt.f32.bf16 %f265, %rs163;}

	// end inline asm
	add.s64 	%rd141, %rd134, 448;
	// begin inline asm
	ld.global.nc.b16 %rs164, [%rd141];
	// end inline asm
	// begin inline asm
	{ cvt.f32.bf16 %f266, %rs164;}

	// end inline asm
	fma.rn.f32 	%f340, %f265, %f266, %f273;
	add.s32 	%r306, %r306, 256;
	add.s32 	%r304, %r304, 8;
	add.s32 	%r303, %r303, 512;
	setp.ne.s32 	%p30, %r304, 0;
	@%p30 bra 	$L__BB0_41;
$L__BB0_42:
	setp.eq.s32 	%p31, %r90, 0;
	@%p31 bra 	$L__BB0_50;
	setp.lt.u32 	%p32, %r90, 4;
	@%p32 bra 	$L__BB0_45;
	shl.b32 	%r254, %r306, 1;
	mov.u32 	%r255, _ZN8pygpukit3ops4gemv6smem_AE;
	add.s32 	%r256, %r255, %r254;
	ld.shared.u16 	%rs166, [%r256];
	// begin inline asm
	{ cvt.f32.bf16 %f275, %rs166;}

	// end inline asm
	mul.wide.s32 	%rd147, %r306, 2;
	add.s64 	%rd143, %rd16, %rd147;
	// begin inline asm
	ld.global.nc.b16 %rs167, [%rd143];
	// end inline asm
	// begin inline asm
	{ cvt.f32.bf16 %f276, %rs167;}

	// end inline asm
	fma.rn.f32 	%f283, %f275, %f276, %f340;
	ld.shared.u16 	%rs169, [%r256+64];
	// begin inline asm
	{ cvt.f32.bf16 %f277, %rs169;}

	// end inline asm
	add.s64 	%rd144, %rd143, 64;
	// begin inline asm
	ld.global.nc.b16 %rs170, [%rd144];
	// end inline asm
	// begin inline asm
	{ cvt.f32.bf16 %f278, %rs170;}

	// end inline asm
	fma.rn.f32 	%f284, %f277, %f278, %f283;
	ld.shared.u16 	%rs172, [%r256+128];
	// begin inline asm
	{ cvt.f32.bf16 %f279, %rs172;}

	// end inline asm
	add.s64 	%rd145, %rd143, 128;
	// begin inline asm
	ld.global.nc.b16 %rs173, [%rd145];
	// end inline asm
	// begin inline asm
	{ cvt.f32.bf16 %f280, %rs173;}

	// end inline asm
	fma.rn.f32 	%f285, %f279, %f280, %f284;
	ld.shared.u16 	%rs175, [%r256+192];
	// begin inline asm
	{ cvt.f32.bf16 %f281, %rs175;}

	// end inline asm
	add.s64 	%rd146, %rd143, 192;
	// begin inline asm
	ld.global.nc.b16 %rs176, [%rd146];
	// end inline asm
	// begin inline asm
	{ cvt.f32.bf16 %f282, %rs176;}

	// end inline asm
	fma.rn.f32 	%f340, %f281, %f282, %f285;
	add.s32 	%r306, %r306, 128;
$L__BB0_45:
	and.b32  	%r257, %r89, 3;
	setp.eq.s32 	%p33, %r257, 0;
	@%p33 bra 	$L__BB0_50;
	setp.eq.s32 	%p34, %r257, 1;
	@%p34 bra 	$L__BB0_48;
	shl.b32 	%r258, %r306, 1;
	mov.u32 	%r259, _ZN8pygpukit3ops4gemv6smem_AE;
	add.s32 	%r260, %r259, %r258;
	ld.shared.u16 	%rs178, [%r260];
	// begin inline asm
	{ cvt.f32.bf16 %f287, %rs178;}

	// end inline asm
	mul.wide.s32 	%rd150, %r306, 2;
	add.s64 	%rd148, %rd16, %rd150;
	// begin inline asm
	ld.global.nc.b16 %rs179, [%rd148];
	// end inline asm
	// begin inline asm
	{ cvt.f32.bf16 %f288, %rs179;}

	// end inline asm
	fma.rn.f32 	%f291, %f287, %f288, %f340;
	ld.shared.u16 	%rs181, [%r260+64];
	// begin inline asm
	{ cvt.f32.bf16 %f289, %rs181;}

	// end inline asm
	add.s64 	%rd149, %rd148, 64;
	// begin inline asm
	ld.global.nc.b16 %rs182, [%rd149];
	// end inline asm
	// begin inline asm
	{ cvt.f32.bf16 %f290, %rs182;}

	// end inline asm
	fma.rn.f32 	%f340, %f289, %f290, %f291;
	add.s32 	%r306, %r306, 64;
$L__BB0_48:
	and.b32  	%r261, %r88, 32;
	setp.ne.s32 	%p35, %r261, 0;
	@%p35 bra 	$L__BB0_50;
	shl.b32 	%r262, %r306, 1;
	mov.u32 	%r263, _ZN8pygpukit3ops4gemv6smem_AE;
	add.s32 	%r264, %r263, %r262;
	ld.shared.u16 	%rs184, [%r264];
	// begin inline asm
	{ cvt.f32.bf16 %f292, %rs184;}

	// end inline asm
	mul.wide.s32 	%rd152, %r306, 2;
	add.s64 	%rd151, %rd16, %rd152;
	// begin inline asm
	ld.global.nc.b16 %rs185, [%rd151];
	// end inline asm
	// begin inline asm
	{ cvt.f32.bf16 %f293, %rs185;}

	// end inline asm
	fma.rn.f32 	%f340, %f292, %f293, %f340;
$L__BB0_50:
	add.f32 	%f294, %f324, %f340;
	add.f32 	%f295, %f325, %f294;
	add.f32 	%f296, %f326, %f295;
	mov.b32 	%r265, %f296;
	shfl.sync.down.b32	%r266|%p36, %r265, 16, 31, -1;
	mov.b32 	%f297, %r266;
	add.f32 	%f298, %f296, %f297;
	mov.b32 	%r267, %f298;
	shfl.sync.down.b32	%r268|%p37, %r267, 8, 31, -1;
	mov.b32 	%f299, %r268;
	add.f32 	%f300, %f298, %f299;
	mov.b32 	%r269, %f300;
	shfl.sync.down.b32	%r270|%p38, %r269, 4, 31, -1;
	mov.b32 	%f301, %r270;
	add.f32 	%f302, %f300, %f301;
	mov.b32 	%r271, %f302;
	shfl.sync.down.b32	%r272|%p39, %r271, 2, 31, -1;
	mov.b32 	%f303, %r272;
	add.f32 	%f304, %f302, %f303;
	mov.b32 	%r273, %f304;
	shfl.sync.down.b32	%r274|%p40, %r273, 1, 31, -1;
	mov.b32 	%f305, %r274;
	add.f32 	%f50, %f304, %f305;
	setp.ne.s32 	%p41, %r2, 0;
	@%p41 bra 	$L__BB0_52;
	ld.param.u64 	%rd156, [_ZN8pygpukit3ops4gemv25gemv_bf16_opt_vec8_kernelINS1_17GemvBF16OptConfigEEEvPK13__nv_bfloat16S6_PS4_ii_param_2];
	// begin inline asm
	{  cvt.rn.bf16.f32 %rs187, %f50;}

	// end inline asm
	cvta.to.global.u64 	%rd153, %rd156;
	mul.wide.s32 	%rd154, %r3, 2;
	add.s64 	%rd155, %rd153, %rd154;
	st.global.u16 	[%rd155], %rs187;
$L__BB0_52:
	ret;

}
	// .globl	_ZN8pygpukit3ops4gemv20gemv_bf16_opt_kernelINS1_17GemvBF16OptConfigEEEvPK13__nv_bfloat16S6_PS4_ii
.visible .entry _ZN8pygpukit3ops4gemv20gemv_bf16_opt_kernelINS1_17GemvBF16OptConfigEEEvPK13__nv_bfloat16S6_PS4_ii(
	.param .u64 .ptr .align 1 _ZN8pygpukit3ops4gemv20gemv_bf16_opt_kernelINS1_17GemvBF16OptConfigEEEvPK13__nv_bfloat16S6_PS4_ii_param_0,
	.param .u64 .ptr .align 1 _ZN8pygpukit3ops4gemv20gemv_bf16_opt_kernelINS1_17GemvBF16OptConfigEEEvPK13__nv_bfloat16S6_PS4_ii_param_1,
	.param .u64 .ptr .align 1 _ZN8pygpukit3ops4gemv20gemv_bf16_opt_kernelINS1_17GemvBF16OptConfigEEEvPK13__nv_bfloat16S6_PS4_ii_param_2,
	.param .u32 _ZN8pygpukit3ops4gemv20gemv_bf16_opt_kernelINS1_17GemvBF16OptConfigEEEvPK13__nv_bfloat16S6_PS4_ii_param_3,
	.param .u32 _ZN8pygpukit3ops4gemv20gemv_bf16_opt_kernelINS1_17GemvBF16OptConfigEEEvPK13__nv_bfloat16S6_PS4_ii_param_4
)
{
	.reg .pred 	%p<32>;
	.reg .b16 	%rs<108>;
	.reg .b32 	%r<172>;
	.reg .b32 	%f<177>;
	.reg .b64 	%rd<124>;

	ld.param.u64 	%rd16, [_ZN8pygpukit3ops4gemv20gemv_bf16_opt_kernelINS1_17GemvBF16OptConfigEEEvPK13__nv_bfloat16S6_PS4_ii_param_0];
	ld.param.u64 	%rd14, [_ZN8pygpukit3ops4gemv20gemv_bf16_opt_kernelINS1_17GemvBF16OptConfigEEEvPK13__nv_bfloat16S6_PS4_ii_param_1];
	ld.param.u64 	%rd15, [_ZN8pygpukit3ops4gemv20gemv_bf16_opt_kernelINS1_17GemvBF16OptConfigEEEvPK13__nv_bfloat16S6_PS4_ii_param_2];
	ld.param.u32 	%r69, [_ZN8pygpukit3ops4gemv20gemv_bf16_opt_kernelINS1_17GemvBF16OptConfigEEEvPK13__nv_bfloat16S6_PS4_ii_param_3];
	ld.param.u32 	%r70, [_ZN8pygpukit3ops4gemv20gemv_bf16_opt_kernelINS1_17GemvBF16OptConfigEEEvPK13__nv_bfloat16S6_PS4_ii_param_4];
	cvta.to.global.u64 	%rd1, %rd16;
	mov.u32 	%r1, %tid.x;
	shr.u32 	%r71, %r1, 5;
	and.b32  	%r2, %r1, 31;
	mov.u32 	%r72, %ctaid.x;
	shl.b32 	%r73, %r72, 3;
	add.s32 	%r3, %r73, %r71;
	setp.ge.s32 	%p1, %r3, %r70;
	@%p1 bra 	$L__BB1_38;
	and.b32  	%r4, %r69, -4;
	shl.b32 	%r154, %r1, 2;
	setp.ge.s32 	%p2, %r154, %r4;
	@%p2 bra 	$L__BB1_8;
	not.b32 	%r74, %r154;
	add.s32 	%r6, %r4, %r74;
	and.b32  	%r75, %r6, 3072;
	setp.eq.s32 	%p3, %r75, 3072;
	@%p3 bra 	$L__BB1_5;
	shr.u32 	%r76, %r6, 10;
	add.s32 	%r77, %r76, 1;
	and.b32  	%r78, %r77, 3;
	shl.b32 	%r79, %r1, 3;
	mov.u32 	%r80, _ZN8pygpukit3ops4gemv6smem_AE;
	add.s32 	%r151, %r80, %r79;
	mul.wide.u32 	%rd17, %r1, 8;
	add.s64 	%rd121, %rd1, %rd17;
	neg.s32 	%r150, %r78;
	shl.b32 	%r81, %r77, 10;
	and.b32  	%r82, %r81, 3072;
	add.s32 	%r154, %r82, %r154;
$L__BB1_4:
	.pragma "nounroll";
	ld.global.nc.u64 	%rd18, [%rd121];
	st.shared.u64 	[%r151], %rd18;
	add.s32 	%r151, %r151, 2048;
	add.s64 	%rd121, %rd121, 2048;
	add.s32 	%r150, %r150, 1;
	setp.ne.s32 	%p4, %r150, 0;
	@%p4 bra 	$L__BB1_4;
$L__BB1_5:
	setp.lt.u32 	%p5, %r6, 3072;
	@%p5 bra 	$L__BB1_8;
	mul.wide.u32 	%rd19, %r154, 2;
	add.s64 	%rd20, %rd19, %rd1;
	add.s64 	%rd122, %rd20, 4096;
	shl.b32 	%r83, %r154, 1;
	mov.u32 	%r84, _ZN8pygpukit3ops4gemv6smem_AE;
	add.s32 	%r85, %r83, %r84;
	add.s32 	%r153, %r85, 4096;
$L__BB1_7:
	ld.global.nc.u64 	%rd21, [%rd122+-4096];
	st.shared.u64 	[%r153+-4096], %rd21;
	ld.global.nc.u64 	%rd22, [%rd122+-2048];
	st.shared.u64 	[%r153+-2048], %rd22;
	ld.global.nc.u64 	%rd23, [%rd122];
	st.shared.u64 	[%r153], %rd23;
	ld.global.nc.u64 	%rd24, [%rd122+2048];
	st.shared.u64 	[%r153+2048], %rd24;
	add.s32 	%r154, %r154, 4096;
	add.s64 	%rd122, %rd122, 8192;
	add.s32 	%r153, %r153, 8192;
	setp.lt.s32 	%p6, %r154, %r4;
	@%p6 bra 	$L__BB1_7;
$L__BB1_8:
	add.s32 	%r158, %r4, %r1;
	setp.ge.s32 	%p7, %r158, %r69;
	@%p7 bra 	$L__BB1_15;
	add.s32 	%r86, %r158, 256;
	max.s32 	%r87, %r69, %r86;
	not.b32 	%r88, %r1;
	add.s32 	%r89, %r87, %r88;
	sub.s32 	%r21, %r89, %r4;
	and.b32  	%r90, %r21, 768;
	setp.eq.s32 	%p8, %r90, 768;
	@%p8 bra 	$L__BB1_12;
	shl.b32 	%r91, %r69, 1;
	and.b32  	%r92, %r91, -8;
	shl.b32 	%r93, %r1, 1;
	add.s32 	%r94, %r92, %r93;
	mov.u32 	%r95, _ZN8pygpukit3ops4gemv6smem_AE;
	add.s32 	%r156, %r95, %r94;
	shr.u32 	%r96, %r21, 8;
	add.s32 	%r97, %r96, 1;
	and.b32  	%r98, %r97, 3;
	neg.s32 	%r155, %r98;
$L__BB1_11:
	.pragma "nounroll";
	mul.wide.s32 	%rd25, %r158, 2;
	add.s64 	%rd26, %rd1, %rd25;
	ld.global.nc.u16 	%rs1, [%rd26];
	st.shared.u16 	[%r156], %rs1;
	add.s32 	%r158, %r158, 256;
	add.s32 	%r156, %r156, 512;
	add.s32 	%r155, %r155, 1;
	setp.ne.s32 	%p9, %r155, 0;
	@%p9 bra 	$L__BB1_11;
$L__BB1_12:
	setp.lt.u32 	%p10, %r21, 768;
	@%p10 bra 	$L__BB1_15;
	shl.b32 	%r99, %r158, 1;
	mov.u32 	%r100, _ZN8pygpukit3ops4gemv6smem_AE;
	add.s32 	%r101, %r99, %r100;
	add.s32 	%r159, %r101, 1024;
	add.s64 	%rd8, %rd1, 1024;
$L__BB1_14:
	mul.wide.s32 	%rd27, %r158, 2;
	add.s64 	%rd28, %rd8, %rd27;
	ld.global.nc.u16 	%rs2, [%rd28+-1024];
	st.shared.u16 	[%r159+-1024], %rs2;
	ld.global.nc.u16 	%rs3, [%rd28+-512];
	st.shared.u16 	[%r159+-512], %rs3;
	ld.global.nc.u16 	%rs4, [%rd28];
	st.shared.u16 	[%r159], %rs4;
	ld.global.nc.u16 	%rs5, [%rd28+512];
	st.shared.u16 	[%r159+512], %rs5;
	add.s32 	%r158, %r158, 1024;
	add.s32 	%r159, %r159, 2048;
	setp.lt.s32 	%p11, %r158, %r69;
	@%p11 bra 	$L__BB1_14;
$L__BB1_15:
	bar.sync 	0;
	mul.lo.s32 	%r36, %r69, %r3;
	mul.wide.s32 	%rd29, %r36, 2;
	add.s64 	%rd9, %rd14, %rd29;
	and.b32  	%r37, %r69, -128;
	shl.b32 	%r164, %r2, 2;
	setp.ge.s32 	%p12, %r164, %r37;
	mov.f32 	%f176, 0f00000000;
	@%p12 bra 	$L__BB1_24;
	not.b32 	%r102, %r164;
	add.s32 	%r39, %r37, %r102;
	shr.u32 	%r103, %r39, 7;
	add.s32 	%r40, %r103, 1;
	setp.lt.u32 	%p13, %r39, 384;
	mov.f32 	%f176, 0f00000000;
	@%p13 bra 	$L__BB1_19;
	mul.wide.u32 	%rd30, %r2, 8;
	add.s64 	%rd32, %rd30, %rd29;
	add.s64 	%rd123, %rd14, %rd32;
	and.b32  	%r105, %r40, 67108860;
	neg.s32 	%r162, %r105;
	shl.b32 	%r106, %r2, 3;
	mov.u32 	%r107, _ZN8pygpukit3ops4gemv6smem_AE;
	add.s32 	%r108, %r106, %r107;
	add.s32 	%r161, %r108, 512;
	mov.f32 	%f176, 0f00000000;
$L__BB1_18:
	.pragma "nounroll";
	ld.shared.u64 	%rd41, [%r161+-512];
	cvt.u16.u64 	%rs6, %rd41;
	shr.u64 	%rd42, %rd41, 16;
	cvt.u16.u64 	%rs8, %rd42;
	shr.u64 	%rd43, %rd41, 32;
	cvt.u16.u64 	%rs10, %rd43;
	shr.u64 	%rd44, %rd41, 48;
	cvt.u16.u64 	%rs12, %rd44;
	// begin inline asm
	ld.global.nc.u64 %rd33, [%rd123];
	// end inline asm
	cvt.u16.u64 	%rs7, %rd33;
	shr.u64 	%rd45, %rd33, 16;
	cvt.u16.u64 	%rs9, %rd45;
	shr.u64 	%rd46, %rd33, 32;
	cvt.u16.u64 	%rs11, %rd46;
	shr.u64 	%rd47, %rd33, 48;
	cvt.u16.u64 	%rs13, %rd47;
	// begin inline asm
	{ cvt.f32.bf16 %f27, %rs6;}

	// end inline asm
	// begin inline asm
	{ cvt.f32.bf16 %f28, %rs7;}

	// end inline asm
	fma.rn.f32 	%f59, %f27, %f28, %f176;
	// begin inline asm
	{ cvt.f32.bf16 %f29, %rs8;}

	// end inline asm
	// begin inline asm
	{ cvt.f32.bf16 %f30, %rs9;}

	// end inline asm
	fma.rn.f32 	%f60, %f29, %f30, %f59;
	// begin inline asm
	{ cvt.f32.bf16 %f31, %rs10;}

	// end inline asm
	// begin inline asm
	{ cvt.f32.bf16 %f32, %rs11;}

	// end inline asm
	fma.rn.f32 	%f61, %f31, %f32, %f60;
	// begin inline asm
	{ cvt.f32.bf16 %f33, %rs12;}

	// end inline asm
	// begin inline asm
	{ cvt.f32.bf16 %f34, %rs13;}

	// end inline asm
	fma.rn.f32 	%f62, %f33, %f34, %f61;
	ld.shared.u64 	%rd48, [%r161+-256];
	cvt.u16.u64 	%rs14, %rd48;
	shr.u64 	%rd49, %rd48, 16;
	cvt.u16.u64 	%rs16, %rd49;
	shr.u64 	%rd50, %rd48, 32;
	cvt.u16.u64 	%rs18, %rd50;
	shr.u64 	%rd51, %rd48, 48;
	cvt.u16.u64 	%rs20, %rd51;
	add.s64 	%rd36, %rd123, 256;
	// begin inline asm
	ld.global.nc.u64 %rd35, [%rd36];
	// end inline asm
	cvt.u16.u64 	%rs15, %rd35;
	shr.u64 	%rd52, %rd35, 16;
	cvt.u16.u64 	%rs17, %rd52;
	shr.u64 	%rd53, %rd35, 32;
	cvt.u16.u64 	%rs19, %rd53;
	shr.u64 	%rd54, %rd35, 48;
	cvt.u16.u64 	%rs21, %rd54;
	// begin inline asm
	{ cvt.f32.bf16 %f35, %rs14;}

	// end inline asm
	// begin inline asm
	{ cvt.f32.bf16 %f36, %rs15;}

	// end inline asm
	fma.rn.f32 	%f63, %f35, %f36, %f62;
	// begin inline asm
	{ cvt.f32.bf16 %f37, %rs16;}

	// end inline asm
	// begin inline asm
	{ cvt.f32.bf16 %f38, %rs17;}

	// end inline asm
	fma.rn.f32 	%f64, %f37, %f38, %f63;
	// begin inline asm
	{ cvt.f32.bf16 %f39, %rs18;}

	// end inline asm
	// begin inline asm
	{ cvt.f32.bf16 %f40, %rs19;}

	// end inline asm
	fma.rn.f32 	%f65, %f39, %f40, %f64;
	// begin inline asm
	{ cvt.f32.bf16 %f41, %rs20;}

	// end inline asm
	// begin inline asm
	{ cvt.f32.bf16 %f42, %rs21;}

	// end inline asm
	fma.rn.f32 	%f66, %f41, %f42, %f65;
	ld.shared.u64 	%rd55, [%r161];
	cvt.u16.u64 	%rs22, %rd55;
	shr.u64 	%rd56, %rd55, 16;
	cvt.u16.u64 	%rs24, %rd56;
	shr.u64 	%rd57, %rd55, 32;
	cvt.u16.u64 	%rs26, %rd57;
	shr.u64 	%rd58, %rd55, 48;
	cvt.u16.u64 	%rs28, %rd58;
	add.s64 	%rd38, %rd123, 512;
	// begin inline asm
	ld.global.nc.u64 %rd37, [%rd38];
	// end inline asm
	cvt.u16.u64 	%rs23, %rd37;
	shr.u64 	%rd59, %rd37, 16;
	cvt.u16.u64 	%rs25, %rd59;
	shr.u64 	%rd60, %rd37, 32;
	cvt.u16.u64 	%rs27, %rd60;
	shr.u64 	%rd61, %rd37, 48;
	cvt.u16.u64 	%rs29, %rd61;
	// begin inline asm
	{ cvt.f32.bf16 %f43, %rs22;}

	// end inline asm
	// begin inline asm
	{ cvt.f32.bf16 %f44, %rs23;}

	// end inline asm
	fma.rn.f32 	%f67, %f43, %f44, %f66;
	// begin inline asm
	{ cvt.f32.bf16 %f45, %rs24;}

	// end inline asm
	// begin inline asm
	{ cvt.f32.bf16 %f46, %rs25;}

	// end inline asm
	fma.rn.f32 	%f68, %f45, %f46, %f67;
	// begin inline asm
	{ cvt.f32.bf16 %f47, %rs26;}

	// end inline asm
	// begin inline asm
	{ cvt.f32.bf16 %f48, %rs27;}

	// end inline asm
	fma.rn.f32 	%f69, %f47, %f48, %f68;
	// begin inline asm
	{ cvt.f32.bf16 %f49, %rs28;}

	// end inline asm
	// begin inline asm
	{ cvt.f32.bf16 %f50, %rs29;}

	// end inline asm
	fma.rn.f32 	%f70, %f49, %f50, %f69;
	ld.shared.u64 	%rd62, [%r161+256];
	cvt.u16.u64 	%rs30, %rd62;
	shr.u64 	%rd63, %rd62, 16;
	cvt.u16.u64 	%rs32, %rd63;
	shr.u64 	%rd64, %rd62, 32;
	cvt.u16.u64 	%rs34, %rd64;
	shr.u64 	%rd65, %rd62, 48;
	cvt.u16.u64 	%rs36, %rd65;
	add.s64 	%rd40, %rd123, 768;
	// begin inline asm
	ld.global.nc.u64 %rd39, [%rd40];
	// end inline asm
	cvt.u16.u64 	%rs31, %rd39;
	shr.u64 	%rd66, %rd39, 16;
	cvt.u16.u64 	%rs33, %rd66;
	shr.u64 	%rd67, %rd39, 32;
	cvt.u16.u64 	%rs35, %rd67;
	shr.u64 	%rd68, %rd39, 48;
	cvt.u16.u64 	%rs37, %rd68;
	// begin inline asm
	{ cvt.f32.bf16 %f51, %rs30;}

	// end inline asm
	// begin inline asm
	{ cvt.f32.bf16 %f52, %rs31;}

	// end inline asm
	fma.rn.f32 	%f71, %f51, %f52, %f70;
	// begin inline asm
	{ cvt.f32.bf16 %f53, %rs32;}

	// end inline asm
	// begin inline asm
	{ cvt.f32.bf16 %f54, %rs33;}

	// end inline asm
	fma.rn.f32 	%f72, %f53, %f54, %f71;
	// begin inline asm
	{ cvt.f32.bf16 %f55, %rs34;}

	// end inline asm
	// begin inline asm
	{ cvt.f32.bf16 %f56, %rs35;}

	// end inline asm
	fma.rn.f32 	%f73, %f55, %f56, %f72;
	// begin inline asm
	{ cvt.f32.bf16 %f57, %rs36;}

	// end inline asm
	// begin inline asm
	{ cvt.f32.bf16 %f58, %rs37;}

	// end inline asm
	fma.rn.f32 	%f176, %f57, %f58, %f73;
	add.s32 	%r164, %r164, 512;
	add.s64 	%rd123, %rd123, 1024;
	add.s32 	%r162, %r162, 4;
	add.s32 	%r161, %r161, 1024;
	setp.ne.s32 	%p14, %r162, 0;
	@%p14 bra 	$L__BB1_18;
$L__BB1_19:
	and.b32  	%r109, %r40, 3;
	setp.eq.s32 	%p15, %r109, 0;
	@%p15 bra 	$L__BB1_24;
	setp.eq.s32 	%p16, %r109, 1;
	@%p16 bra 	$L__BB1_22;
	shl.b32 	%r110, %r164, 1;
	mov.u32 	%r111, _ZN8pygpukit3ops4gemv6smem_AE;
	add.s32 	%r112, %r111, %r110;
	ld.shared.u64 	%rd73, [%r112];
	cvt.u16.u64 	%rs38, %rd73;
	shr.u64 	%rd74, %rd73, 16;
	cvt.u16.u64 	%rs40, %rd74;
	shr.u64 	%rd75, %rd73, 32;
	cvt.u16.u64 	%rs42, %rd75;
	shr.u64 	%rd76, %rd73, 48;
	cvt.u16.u64 	%rs44, %rd76;
	mul.wide.u32 	%rd77, %r164, 2;
	add.s64 	%rd70, %rd9, %rd77;
	// begin inline asm
	ld.global.nc.u64 %rd69, [%rd70];
	// end inline asm
	cvt.u16.u64 	%rs39, %rd69;
	shr.u64 	%rd78, %rd69, 16;
	cvt.u16.u64 	%rs41, %rd78;
	shr.u64 	%rd79, %rd69, 32;
	cvt.u16.u64 	%rs43, %rd79;
	shr.u64 	%rd80, %rd69, 48;
	cvt.u16.u64 	%rs45, %rd80;
	// begin inline asm
	{ cvt.f32.bf16 %f75, %rs38;}

	// end inline asm
	// begin inline asm
	{ cvt.f32.bf16 %f76, %rs39;}

	// end inline asm
	fma.rn.f32 	%f91, %f75, %f76, %f176;
	// begin inline asm
	{ cvt.f32.bf16 %f77, %rs40;}

	// end inline asm
	// begin inline asm
	{ cvt.f32.bf16 %f78, %rs41;}

	// end inline asm
	fma.rn.f32 	%f92, %f77, %f78, %f91;
	// begin inline asm
	{ cvt.f32.bf16 %f79, %rs42;}

	// end inline asm
	// begin inline asm
	{ cvt.f32.bf16 %f80, %rs43;}

	// end inline asm
	fma.rn.f32 	%f93, %f79, %f80, %f92;
	// begin inline asm
	{ cvt.f32.bf16 %f81, %rs44;}

	// end inline asm
	// begin inline asm
	{ cvt.f32.bf16 %f82, %rs45;}

	// end inline asm
	fma.rn.f32 	%f94, %f81, %f82, %f93;
	ld.shared.u64 	%rd81, [%r112+256];
	cvt.u16.u64 	%rs46, %rd81;
	shr.u64 	%rd82, %rd81, 16;
	cvt.u16.u64 	%rs48, %rd82;
	shr.u64 	%rd83, %rd81, 32;
	cvt.u16.u64 	%rs50, %rd83;
	shr.u64 	%rd84, %rd81, 48;
	cvt.u16.u64 	%rs52, %rd84;
	add.s64 	%rd72, %rd70, 256;
	// begin inline asm
	ld.global.nc.u64 %rd71, [%rd72];
	// end inline asm
	cvt.u16.u64 	%rs47, %rd71;
	shr.u64 	%rd85, %rd71, 16;
	cvt.u16.u64 	%rs49, %rd85;
	shr.u64 	%rd86, %rd71, 32;
	cvt.u16.u64 	%rs51, %rd86;
	shr.u64 	%rd87, %rd71, 48;
	cvt.u16.u64 	%rs53, %rd87;
	// begin inline asm
	{ cvt.f32.bf16 %f83, %rs46;}

	// end inline asm
	// begin inline asm
	{ cvt.f32.bf16 %f84, %rs47;}

	// end inline asm
	fma.rn.f32 	%f95, %f83, %f84, %f94;
	// begin inline asm
	{ cvt.f32.bf16 %f85, %rs48;}

	// end inline asm
	// begin inline asm
	{ cvt.f32.bf16 %f86, %rs49;}

	// end inline asm
	fma.rn.f32 	%f96, %f85, %f86, %f95;
	// begin inline asm
	{ cvt.f32.bf16 %f87, %rs50;}

	// end inline asm
	// begin inline asm
	{ cvt.f32.bf16 %f88, %rs51;}

	// end inline asm
	fma.rn.f32 	%f97, %f87, %f88, %f96;
	// begin inline asm
	{ cvt.f32.bf16 %f89, %rs52;}

	// end inline asm
	// begin inline asm
	{ cvt.f32.bf16 %f90, %rs53;}

	// end inline asm
	fma.rn.f32 	%f176, %f89, %f90, %f97;
	add.s32 	%r164, %r164, 256;
$L__BB1_22:
	and.b32  	%r113, %r39, 128;
	setp.ne.s32 	%p17, %r113, 0;
	@%p17 bra 	$L__BB1_24;
	shl.b32 	%r114, %r164, 1;
	mov.u32 	%r115, _ZN8pygpukit3ops4gemv6smem_AE;
	add.s32 	%r116, %r115, %r114;
	ld.shared.u64 	%rd90, [%r116];
	cvt.u16.u64 	%rs54, %rd90;
	shr.u64 	%rd91, %rd90, 16;
	cvt.u16.u64 	%rs56, %rd91;
	shr.u64 	%rd92, %rd90, 32;
	cvt.u16.u64 	%rs58, %rd92;
	shr.u64 	%rd93, %rd90, 48;
	cvt.u16.u64 	%rs60, %rd93;
	mul.wide.u32 	%rd94, %r164, 2;
	add.s64 	%rd89, %rd9, %rd94;
	// begin inline asm
	ld.global.nc.u64 %rd88, [%rd89];
	// end inline asm
	cvt.u16.u64 	%rs55, %rd88;
	shr.u64 	%rd95, %rd88, 16;
	cvt.u16.u64 	%rs57, %rd95;
	shr.u64 	%rd96, %rd88, 32;
	cvt.u16.u64 	%rs59, %rd96;
	shr.u64 	%rd97, %rd88, 48;
	cvt.u16.u64 	%rs61, %rd97;
	// begin inline asm
	{ cvt.f32.bf16 %f98, %rs54;}

	// end inline asm
	// begin inline asm
	{ cvt.f32.bf16 %f99, %rs55;}

	// end inline asm
	fma.rn.f32 	%f106, %f98, %f99, %f176;
	// begin inline asm
	{ cvt.f32.bf16 %f100, %rs56;}

	// end inline asm
	// begin inline asm
	{ cvt.f32.bf16 %f101, %rs57;}

	// end inline asm
	fma.rn.f32 	%f107, %f100, %f101, %f106;
	// begin inline asm
	{ cvt.f32.bf16 %f102, %rs58;}

	// end inline asm
	// begin inline asm
	{ cvt.f32.bf16 %f103, %rs59;}

	// end inline asm
	fma.rn.f32 	%f108, %f102, %f103, %f107;
	// begin inline asm
	{ cvt.f32.bf16 %f104, %rs60;}

	// end inline asm
	// begin inline asm
	{ cvt.f32.bf16 %f105, %rs61;}

	// end inline asm
	fma.rn.f32 	%f176, %f104, %f105, %f108;
$L__BB1_24:
	add.s32 	%r171, %r37, %r2;
	setp.ge.s32 	%p18, %r171, %r69;
	@%p18 bra 	$L__BB1_36;
	add.s32 	%r117, %r171, 32;
	max.s32 	%r118, %r69, %r117;
	not.b32 	%r119, %r2;
	add.s32 	%r53, %r118, %r119;
	sub.s32 	%r120, %r53, %r37;
	shr.u32 	%r121, %r120, 5;
	add.s32 	%r54, %r121, 1;
	and.b32  	%r55, %r54, 7;
	setp.lt.u32 	%p19, %r120, 224;
	@%p19 bra 	$L__BB1_28;
	and.b32  	%r122, %r54, 268435448;
	neg.s32 	%r170, %r122;
	shl.b32 	%r123, %r69, 1;
	and.b32  	%r124, %r123, -256;
	shl.b32 	%r125, %r2, 1;
	or.b32  	%r126, %r124, %r125;
	mov.u32 	%r127, _ZN8pygpukit3ops4gemv6smem_AE;
	add.s32 	%r128, %r126, %r127;
	add.s32 	%r169, %r128, 256;
$L__BB1_27:
	.pragma "nounroll";
	mul.wide.s32 	%rd107, %r171, 2;
	add.s64 	%rd99, %rd9, %rd107;
	ld.shared.u16 	%rs62, [%r169+-256];
	// begin inline asm
	{ cvt.f32.bf16 %f110, %rs62;}

	// end inline asm
	// begin inline asm
	ld.global.nc.b16 %rs63, [%rd99];
	// end inline asm
	// begin inline asm
	{ cvt.f32.bf16 %f111, %rs63;}

	// end inline asm
	fma.rn.f32 	%f126, %f110, %f111, %f176;
	ld.shared.u16 	%rs65, [%r169+-192];
	// begin inline asm
	{ cvt.f32.bf16 %f112, %rs65;}

	// end inline asm
	add.s64 	%rd100, %rd99, 64;
	// begin inline asm
	ld.global.nc.b16 %rs66, [%rd100];
	// end inline asm
	// begin inline asm
	{ cvt.f32.bf16 %f113, %rs66;}

	// end inline asm
	fma.rn.f32 	%f127, %f112, %f113, %f126;
	ld.shared.u16 	%rs68, [%r169+-128];
	// begin inline asm
	{ cvt.f32.bf16 %f114, %rs68;}

	// end inline asm
	add.s64 	%rd101, %rd99, 128;
	// begin inline asm
	ld.global.nc.b16 %rs69, [%rd101];
	// end inline asm
	// begin inline asm
	{ cvt.f32.bf16 %f115, %rs69;}

	// end inline asm
	fma.rn.f32 	%f128, %f114, %f115, %f127;
	ld.shared.u16 	%rs71, [%r169+-64];
	// begin inline asm
	{ cvt.f32.bf16 %f116, %rs71;}

	// end inline asm
	add.s64 	%rd102, %rd99, 192;
	// begin inline asm
	ld.global.nc.b16 %rs72, [%rd102];
	// end inline asm
	// begin inline asm
	{ cvt.f32.bf16 %f117, %rs72;}

	// end inline asm
	fma.rn.f32 	%f129, %f116, %f117, %f128;
	ld.shared.u16 	%rs74, [%r169];
	// begin inline asm
	{ cvt.f32.bf16 %f118, %rs74;}

	// end inline asm
	add.s64 	%rd103, %rd99, 256;
	// begin inline asm
	ld.global.nc.b16 %rs75, [%rd103];
	// end inline asm
	// begin inline asm
	{ cvt.f32.bf16 %f119, %rs75;}

	// end inline asm
	fma.rn.f32 	%f130, %f118, %f119, %f129;
	ld.shared.u16 	%rs77, [%r169+64];
	// begin inline asm
	{ cvt.f32.bf16 %f120, %rs77;}

	// end inline asm
	add.s64 	%rd104, %rd99, 320;
	// begin inline asm
	ld.global.nc.b16 %rs78, [%rd104];
	// end inline asm
	// begin inline asm
	{ cvt.f32.bf16 %f121, %rs78;}

	// end inline asm
	fma.rn.f32 	%f131, %f120, %f121, %f130;
	ld.shared.u16 	%rs80, [%r169+128];
	// begin inline asm
	{ cvt.f32.bf16 %f122, %rs80;}

	// end inline asm
	add.s64 	%rd105, %rd99, 384;
	// begin inline asm
	ld.global.nc.b16 %rs81, [%rd105];
	// end inline asm
	// begin inline asm
	{ cvt.f32.bf16 %f123, %rs81;}

	// end inline asm
	fma.rn.f32 	%f132, %f122, %f123, %f131;
	ld.shared.u16 	%rs83, [%r169+192];
	// begin inline asm
	{ cvt.f32.bf16 %f124, %rs83;}

	// end inline asm
	add.s64 	%rd106, %rd99, 448;
	// begin inline asm
	ld.global.nc.b16 %rs84, [%rd106];
	// end inline asm
	// begin inline asm
	{ cvt.f32.bf16 %f125, %rs84;}

	// end inline asm
	fma.rn.f32 	%f176, %f124, %f125, %f132;
	add.s32 	%r171, %r171, 256;
	add.s32 	%r170, %r170, 8;
	add.s32 	%r169, %r169, 512;
	setp.eq.s32 	%p20, %r170, 0;
	@%p20 bra 	$L__BB1_28;
	bra.uni 	$L__BB1_27;
$L__BB1_28:
	setp.eq.s32 	%p21, %r55, 0;
	@%p21 bra 	$L__BB1_36;
	setp.lt.u32 	%p22, %r55, 4;
	@%p22 bra 	$L__BB1_31;
	shl.b32 	%r129, %r171, 1;
	mov.u32 	%r130, _ZN8pygpukit3ops4gemv6smem_AE;
	add.s32 	%r131, %r130, %r129;
	ld.shared.u16 	%rs86, [%r131];
	// begin inline asm
	{ cvt.f32.bf16 %f134, %rs86;}

	// end inline asm
	mul.wide.s32 	%rd112, %r171, 2;
	add.s64 	%rd108, %rd9, %rd112;
	// begin inline asm
	ld.global.nc.b16 %rs87, [%rd108];
	// end inline asm
	// begin inline asm
	{ cvt.f32.bf16 %f135, %rs87;}

	// end inline asm
	fma.rn.f32 	%f142, %f134, %f135, %f176;
	ld.shared.u16 	%rs89, [%r131+64];
	// begin inline asm
	{ cvt.f32.bf16 %f136, %rs89;}

	// end inline asm
	add.s64 	%rd109, %rd108, 64;
	// begin inline asm
	ld.global.nc.b16 %rs90, [%rd109];
	// end inline asm
	// begin inline asm
	{ cvt.f32.bf16 %f137, %rs90;}

	// end inline asm
	fma.rn.f32 	%f143, %f136, %f137, %f142;
	ld.shared.u16 	%rs92, [%r131+128];
	// begin inline asm
	{ cvt.f32.bf16 %f138, %rs92;}

	// end inline asm
	add.s64 	%rd110, %rd108, 128;
	// begin inline asm
	ld.global.nc.b16 %rs93, [%rd110];
	// end inline asm
	// begin inline asm
	{ cvt.f32.bf16 %f139, %rs93;}

	// end inline asm
	fma.rn.f32 	%f144, %f138, %f139, %f143;
	ld.shared.u16 	%rs95, [%r131+192];
	// begin inline asm
	{ cvt.f32.bf16 %f140, %rs95;}

	// end inline asm
	add.s64 	%rd111, %rd108, 192;
	// begin inline asm
	ld.global.nc.b16 %rs96, [%rd111];
	// end inline asm
	// begin inline asm
	{ cvt.f32.bf16 %f141, %rs96;}

	// end inline asm
	fma.rn.f32 	%f176, %f140, %f141, %f144;
	add.s32 	%r171, %r171, 128;
$L__BB1_31:
	and.b32  	%r132, %r54, 3;
	setp.eq.s32 	%p23, %r132, 0;
	@%p23 bra 	$L__BB1_36;
	setp.eq.s32 	%p24, %r132, 1;
	@%p24 bra 	$L__BB1_34;
	shl.b32 	%r133, %r171, 1;
	mov.u32 	%r134, _ZN8pygpukit3ops4gemv6smem_AE;
	add.s32 	%r135, %r134, %r133;
	ld.shared.u16 	%rs98, [%r135];
	// begin inline asm
	{ cvt.f32.bf16 %f146, %rs98;}

	// end inline asm
	mul.wide.s32 	%rd115, %r171, 2;
	add.s64 	%rd113, %rd9, %rd115;
	// begin inline asm
	ld.global.nc.b16 %rs99, [%rd113];
	// end inline asm
	// begin inline asm
	{ cvt.f32.bf16 %f147, %rs99;}

	// end inline asm
	fma.rn.f32 	%f150, %f146, %f147, %f176;
	ld.shared.u16 	%rs101, [%r135+64];
	// begin inline asm
	{ cvt.f32.bf16 %f148, %rs101;}

	// end inline asm
	add.s64 	%rd114, %rd113, 64;
	// begin inline asm
	ld.global.nc.b16 %rs102, [%rd114];
	// end inline asm
	// begin inline asm
	{ cvt.f32.bf16 %f149, %rs102;}

	// end inline asm
	fma.rn.f32 	%f176, %f148, %f149, %f150;
	add.s32 	%r171, %r171, 64;
$L__BB1_34:
	and.b32  	%r136, %r53, 32;
	setp.ne.s32 	%p25, %r136, 0;
	@%p25 bra 	$L__BB1_36;
	shl.b32 	%r137, %r171, 1;
	mov.u32 	%r138, _ZN8pygpukit3ops4gemv6smem_AE;
	add.s32 	%r139, %r138, %r137;
	ld.shared.u16 	%rs104, [%r139];
	// begin inline asm
	{ cvt.f32.bf16 %f151, %rs104;}

	// end inline asm
	mul.wide.s32 	%rd117, %r171, 2;
	add.s64 	%rd116, %rd9, %rd117;
	// begin inline asm
	ld.global.nc.b16 %rs105, [%rd116];
	// end inline asm
	// begin inline asm
	{ cvt.f32.bf16 %f152, %rs105;}

	// end inline asm
	fma.rn.f32 	%f176, %f151, %f152, %f176;
$L__BB1_36:
	mov.b32 	%r140, %f176;
	shfl.sync.down.b32	%r141|%p26, %r140, 16, 31, -1;
	mov.b32 	%f153, %r141;
	add.f32 	%f154, %f176, %f153;
	mov.b32 	%r142, %f154;
	shfl.sync.down.b32	%r143|%p27, %r142, 8, 31, -1;
	mov.b32 	%f155, %r143;
	add.f32 	%f156, %f154, %f155;
	mov.b32 	%r144, %f156;
	shfl.sync.down.b32	%r145|%p28, %r144, 4, 31, -1;
	mov.b32 	%f157, %r145;
	add.f32 	%f158, %f156, %f157;
	mov.b32 	%r146, %f158;
	shfl.sync.down.b32	%r147|%p29, %r146, 2, 31, -1;
	mov.b32 	%f159, %r147;
	add.f32 	%f160, %f158, %f159;
	mov.b32 	%r148, %f160;
	shfl.sync.down.b32	%r149|%p30, %r148, 1, 31, -1;
	mov.b32 	%f161, %r149;
	add.f32 	%f22, %f160, %f161;
	setp.ne.s32 	%p31, %r2, 0;
	@%p31 bra 	$L__BB1_38;
	// begin inline asm
	{  cvt.rn.bf16.f32 %rs107, %f22;}

	// end inline asm
	cvta.to.global.u64 	%rd118, %rd15;
	mul.wide.s32 	%rd119, %r3, 2;
	add.s64 	%rd120, %rd118, %rd119;
	st.global.u16 	[%rd120], %rs107;
$L__BB1_38:
	ret;

}


// ===== COMPILED SASS (sm_100) =====

	.target	sm_100

	.elftype	@"ET_EXEC"


//--------------------- .note.nv.tkinfo           --------------------------
	.section	.note.nv.tkinfo,"",@"SHT_NOTE"
	.sectionflags	@"SHF_NOTE_NV_TKINFO"
	.tkinfo
        /*0018*/ 	.word	0x00000002
        /*0030*/ 	.string	""
        /*0030*/ 	.string	"ptxas"
        /*0030*/ 	.string	"Cuda compilation tools, release 13.0, V13.0.88"
        /*0030*/ 	.string	"Build cuda_13.0.r13.0/compiler.36424714_0"
        /*0030*/ 	.string	"-arch sm_100 -m 64 "



//--------------------- .note.nv.cuinfo           --------------------------
	.section	.note.nv.cuinfo,"",@"SHT_NOTE"
	.sectionflags	@"SHF_NOTE_NV_CUINFO"
        /*0018*/ 	.short	0x0002
        /*001a*/ 	.short	0x0064
        /*001c*/ 	.short	0x0082
	.zero		2


//--------------------- .nv.info                  --------------------------
	.section	.nv.info,"",@"SHT_CUDA_INFO"
	.align	4


	//----- nvinfo : EIATTR_REGCOUNT
	.align		4
        /*0000*/ 	.byte	0x04, 0x2f
        /*0002*/ 	.short	(.L_1 - .L_0)
	.align		4
.L_0:
        /*0004*/ 	.word	index@(_ZN8pygpukit3ops4gemv25gemv_bf16_opt_vec8_kernelINS1_17GemvBF16OptConfigEEEvPK13__nv_bfloat16S6_PS4_ii)
        /*0008*/ 	.word	0x00000028


	//----- nvinfo : EIATTR_FRAME_SIZE
	.align		4
.L_1:
        /*000c*/ 	.byte	0x04, 0x11
        /*000e*/ 	.short	(.L_3 - .L_2)
	.align		4
.L_2:
        /*0010*/ 	.word	index@(_ZN8pygpukit3ops4gemv25gemv_bf16_opt_vec8_kernelINS1_17GemvBF16OptConfigEEEvPK13__nv_bfloat16S6_PS4_ii)
        /*0014*/ 	.word	0x00000000


	//----- nvinfo : EIATTR_REGCOUNT
	.align		4
.L_3:
        /*0018*/ 	.byte	0x04, 0x2f
        /*001a*/ 	.short	(.L_5 - .L_4)
	.align		4
.L_4:
        /*001c*/ 	.word	index@(_ZN8pygpukit3ops4gemv20gemv_bf16_opt_kernelINS1_17GemvBF16OptConfigEEEvPK13__nv_bfloat16S6_PS4_ii)
        /*0020*/ 	.word	0x00000020


	//----- nvinfo : EIATTR_FRAME_SIZE
	.align		4
.L_5:
        /*0024*/ 	.byte	0x04, 0x11
        /*0026*/ 	.short	(.L_7 - .L_6)
	.align		4
.L_6:
        /*0028*/ 	.word	index@(_ZN8pygpukit3ops4gemv20gemv_bf16_opt_kernelINS1_17GemvBF16OptConfigEEEvPK13__nv_bfloat16S6_PS4_ii)
        /*002c*/ 	.word	0x00000000


	//----- nvinfo : EIATTR_MIN_STACK_SIZE
	.align		4
.L_7:
        /*0030*/ 	.byte	0x04, 0x12
        /*0032*/ 	.short	(.L_9 - .L_8)
	.align		4
.L_8:
        /*0034*/ 	.word	index@(_ZN8pygpukit3ops4gemv20gemv_bf16_opt_kernelINS1_17GemvBF16OptConfigEEEvPK13__nv_bfloat16S6_PS4_ii)
        /*0038*/ 	.word	0x00000000


	//----- nvinfo : EIATTR_MIN_STACK_SIZE
	.align		4
.L_9:
        /*003c*/ 	.byte	0x04, 0x12
        /*003e*/ 	.short	(.L_11 - .L_10)
	.align		4
.L_10:
        /*0040*/ 	.word	index@(_ZN8pygpukit3ops4gemv25gemv_bf16_opt_vec8_kernelINS1_17GemvBF16OptConfigEEEvPK13__nv_bfloat16S6_PS4_ii)
        /*0044*/ 	.word	0x00000000
.L_11:


//--------------------- .nv.compat                --------------------------
	.section	.nv.compat,"",@"SHT_CUDA_COMPAT_INFO"
	.align	4
        /*0000*/ 	.byte	0x02, 0x09, 0x00, 0x00, 0x02, 0x02, 0x01, 0x00, 0x02, 0x05, 0x05, 0x00, 0x03, 0x07, 0x01, 0x01
        /*0010*/ 	.byte	0x02, 0x03, 0x00, 0x00, 0x02, 0x06, 0x01, 0x00, 0x04, 0x0b, 0x08, 0x00, 0x09, 0x00, 0x00, 0x00
        /*0020*/ 	.byte	0x00, 0x00, 0x00, 0x00


//--------------------- .nv.info._ZN8pygpukit3ops4gemv20gemv_bf16_opt_kernelINS1_17GemvBF16OptConfigEEEvPK13__nv_bfloat16S6_PS4_ii --------------------------
	.section	.nv.info._ZN8pygpukit3ops4gemv20gemv_bf16_opt_kernelINS1_17GemvBF16OptConfigEEEvPK13__nv_bfloat16S6_PS4_ii,"",@"SHT_CUDA_INFO"
	.sectionflags	@""
	.align	4


	//----- nvinfo : EIATTR_CUDA_API_VERSION
	.align		4
        /*0000*/ 	.byte	0x04, 0x37
        /*0002*/ 	.short	(.L_13 - .L_12)
.L_12:
        /*0004*/ 	.word	0x00000082


	//----- nvinfo : EIATTR_KPARAM_INFO
	.align		4
.L_13:
        /*0008*/ 	.byte	0x04, 0x17
        /*000a*/ 	.short	(.L_15 - .L_14)
.L_14:
        /*000c*/ 	.word	0x00000000
        /*0010*/ 	.short	0x0004
        /*0012*/ 	.short	0x001c
        /*0014*/ 	.byte	0x00, 0xf0, 0x11, 0x00


	//----- nvinfo : EIATTR_KPARAM_INFO
	.align		4
.L_15:
        /*0018*/ 	.byte	0x04, 0x17
        /*001a*/ 	.short	(.L_17 - .L_16)
.L_16:
        /*001c*/ 	.word	0x00000000
        /*0020*/ 	.short	0x0003
        /*0022*/ 	.short	0x0018
        /*0024*/ 	.byte	0x00, 0xf0, 0x11, 0x00


	//----- nvinfo : EIATTR_KPARAM_INFO
	.align		4
.L_17:
        /*0028*/ 	.byte	0x04, 0x17
        /*002a*/ 	.short	(.L_19 - .L_18)
.L_18:
        /*002c*/ 	.word	0x00000000
        /*0030*/ 	.short	0x0002
        /*0032*/ 	.short	0x0010
        /*0034*/ 	.byte	0x00, 0xf5, 0x21, 0x00


	//----- nvinfo : EIATTR_KPARAM_INFO
	.align		4
.L_19:
        /*0038*/ 	.byte	0x04, 0x17
        /*003a*/ 	.short	(.L_21 - .L_20)
.L_20:
        /*003c*/ 	.word	0x00000000
        /*0040*/ 	.short	0x0001
        /*0042*/ 	.short	0x0008
        /*0044*/ 	.byte	0x00, 0xf5, 0x21, 0x00


	//----- nvinfo : EIATTR_KPARAM_INFO
	.align		4
.L_21:
        /*0048*/ 	.byte	0x04, 0x17
        /*004a*/ 	.short	(.L_23 - .L_22)
.L_22:
        /*004c*/ 	.word	0x00000000
        /*0050*/ 	.short	0x0000
        /*0052*/ 	.short	0x0000
        /*0054*/ 	.byte	0x00, 0xf5, 0x21, 0x00


	//----- nvinfo : EIATTR_SPARSE_MMA_MASK
	.align		4
.L_23:
        /*0058*/ 	.byte	0x03, 0x50
        /*005a*/ 	.short	0x0000


	//----- nvinfo : EIATTR_MAXREG_COUNT
	.align		4
        /*005c*/ 	.byte	0x03, 0x1b
        /*005e*/ 	.short	0x00ff


	//----- nvinfo : EIATTR_NUM_BARRIERS
	.align		4
        /*0060*/ 	.byte	0x02, 0x4c
        /*0062*/ 	.byte	0x01
	.zero		1


	//----- nvinfo : EIATTR_MERCURY_ISA_VERSION
	.align		4
        /*0064*/ 	.byte	0x03, 0x5f
        /*0066*/ 	.short	0x0101


	//----- nvinfo : EIATTR_COOP_GROUP_MASK_REGIDS
	.align		4
        /*0068*/ 	.byte	0x04, 0x29
        /*006a*/ 	.short	(.L_25 - .L_24)


	//   ....[0]....
.L_24:
        /*006c*/ 	.word	0xffffffff


	//   ....[1]....
        /*0070*/ 	.word	0xffffffff


	//   ....[2]....
        /*0074*/ 	.word	0xffffffff


	//   ....[3]....
        /*0078*/ 	.word	0xffffffff


	//   ....[4]....
        /*007c*/ 	.word	0xffffffff


	//----- nvinfo : EIATTR_COOP_GROUP_INSTR_OFFSETS
	.align		4
.L_25:
        /*0080*/ 	.byte	0x04, 0x28
        /*0082*/ 	.short	(.L_27 - .L_26)


	//   ....[0]....
.L_26:
        /*0084*/ 	.word	0x000024e0


	//   ....[1]....
        /*0088*/ 	.word	0x00002510


	//   ....[2]....
        /*008c*/ 	.word	0x00002530


	//   ....[3]....
        /*0090*/ 	.word	0x00002550


	//   ....[4]....
        /*0094*/ 	.word	0x00002570


	//----- nvinfo : EIATTR_VRC_CTA_INIT_COUNT
	.align		4
.L_27:
        /*0098*/ 	.byte	0x02, 0x4a
	.zero		1
	.zero		1


	//----- nvinfo : EIATTR_EXIT_INSTR_OFFSETS
	.align		4
        /*009c*/ 	.byte	0x04, 0x1c
        /*009e*/ 	.short	(.L_29 - .L_28)


	//   ....[0]....
.L_28:
        /*00a0*/ 	.word	0x00000070


	//   ....[1]....
        /*00a4*/ 	.word	0x00002580


	//   ....[2]....
        /*00a8*/ 	.word	0x000025e0


	//----- nvinfo : EIATTR_CRS_STACK_SIZE
	.align		4
.L_29:
        /*00ac*/ 	.byte	0x04, 0x1e
        /*00ae*/ 	.short	(.L_31 - .L_30)
.L_30:
        /*00b0*/ 	.word	0x00000000


	//----- nvinfo : EIATTR_CBANK_PARAM_SIZE
	.align		4
.L_31:
        /*00b4*/ 	.byte	0x03, 0x19
        /*00b6*/ 	.short	0x0020


	//----- nvinfo : EIATTR_PARAM_CBANK
	.align		4
        /*00b8*/ 	.byte	0x04, 0x0a
        /*00ba*/ 	.short	(.L_33 - .L_32)
	.align		4
.L_32:
        /*00bc*/ 	.word	index@(.nv.constant0._ZN8pygpukit3ops4gemv20gemv_bf16_opt_kernelINS1_17GemvBF16OptConfigEEEvPK13__nv_bfloat16S6_PS4_ii)
        /*00c0*/ 	.short	0x0380
        /*00c2*/ 	.short	0x0020


	//----- nvinfo : EIATTR_SW_WAR
	.align		4
.L_33:
        /*00c4*/ 	.byte	0x04, 0x36
        /*00c6*/ 	.short	(.L_35 - .L_34)
.L_34:
        /*00c8*/ 	.word	0x00000008
.L_35:


//--------------------- .nv.info._ZN8pygpukit3ops4gemv25gemv_bf16_opt_vec8_kernelINS1_17GemvBF16OptConfigEEEvPK13__nv_bfloat16S6_PS4_ii --------------------------
	.section	.nv.info._ZN8pygpukit3ops4gemv25gemv_bf16_opt_vec8_kernelINS1_17GemvBF16OptConfigEEEvPK13__nv_bfloat16S6_PS4_ii,"",@"SHT_CUDA_INFO"
	.sectionflags	@""
	.align	4


	//----- nvinfo : EIATTR_CUDA_API_VERSION
	.align		4
        /*0000*/ 	.byte	0x04, 0x37
        /*0002*/ 	.short	(.L_37 - .L_36)
.L_36:
        /*0004*/ 	.word	0x00000082


	//----- nvinfo : EIATTR_KPARAM_INFO
	.align		4
.L_37:
        /*0008*/ 	.byte	0x04, 0x17
        /*000a*/ 	.short	(.L_39 - .L_38)
.L_38:
        /*000c*/ 	.word	0x00000000
        /*0010*/ 	.short	0x0004
        /*0012*/ 	.short	0x001c
        /*0014*/ 	.byte	0x00, 0xf0, 0x11, 0x00


	//----- nvinfo : EIATTR_KPARAM_INFO
	.align		4
.L_39:
        /*0018*/ 	.byte	0x04, 0x17
        /*001a*/ 	.short	(.L_41 - .L_40)
.L_40:
        /*001c*/ 	.word	0x00000000
        /*0020*/ 	.short	0x0003
        /*0022*/ 	.short	0x0018
        /*0024*/ 	.byte	0x00, 0xf0, 0x11, 0x00


	//----- nvinfo : EIATTR_KPARAM_INFO
	.align		4
.L_41:
        /*0028*/ 	.byte	0x04, 0x17
        /*002a*/ 	.short	(.L_43 - .L_42)
.L_42:
        /*002c*/ 	.word	0x00000000
        /*0030*/ 	.short	0x0002
        /*0032*/ 	.short	0x0010
        /*0034*/ 	.byte	0x00, 0xf5, 0x21, 0x00


	//----- nvinfo : EIATTR_KPARAM_INFO
	.align		4
.L_43:
        /*0038*/ 	.byte	0x04, 0x17
        /*003a*/ 	.short	(.L_45 - .L_44)
.L_44:
        /*003c*/ 	.word	0x00000000
        /*0040*/ 	.short	0x0001
        /*0042*/ 	.short	0x0008
        /*0044*/ 	.byte	0x00, 0xf5, 0x21, 0x00


	//----- nvinfo : EIATTR_KPARAM_INFO
	.align		4
.L_45:
        /*0048*/ 	.byte	0x04, 0x17
        /*004a*/ 	.short	(.L_47 - .L_46)
.L_46:
        /*004c*/ 	.word	0x00000000
        /*0050*/ 	.short	0x0000
        /*0052*/ 	.short	0x0000
        /*0054*/ 	.byte	0x00, 0xf5, 0x21, 0x00


	//----- nvinfo : EIATTR_SPARSE_MMA_MASK
	.align		4
.L_47:
        /*0058*/ 	.byte	0x03, 0x50
        /*005a*/ 	.short	0x0000


	//----- nvinfo : EIATTR_MAXREG_COUNT
	.align		4
        /*005c*/ 	.byte	0x03, 0x1b
        /*005e*/ 	.short	0x00ff


	//----- nvinfo : EIATTR_NUM_BARRIERS
	.align		4
        /*0060*/ 	.byte	0x02, 0x4c
        /*0062*/ 	.byte	0x01
	.zero		1


	//----- nvinfo : EIATTR_MERCURY_ISA_VERSION
	.align		4
        /*0064*/ 	.byte	0x03, 0x5f
        /*0066*/ 	.short	0x0101


	//----- nvinfo : EIATTR_COOP_GROUP_MASK_REGIDS
	.align		4
        /*0068*/ 	.byte	0x04, 0x29
        /*006a*/ 	.short	(.L_49 - .L_48)


	//   ....[0]....
.L_48:
        /*006c*/ 	.word	0xffffffff


	//   ....[1]....
        /*0070*/ 	.word	0xffffffff


	//   ....[2]....
        /*0074*/ 	.word	0xffffffff


	//   ....[3]....
        /*0078*/ 	.word	0xffffffff


	//   ....[4]....
        /*007c*/ 	.word	0xffffffff


	//----- nvinfo : EIATTR_COOP_GROUP_INSTR_OFFSETS
	.align		4
.L_49:
        /*0080*/ 	.byte	0x04, 0x28
        /*0082*/ 	.short	(.L_51 - .L_50)


	//   ....[0]....
.L_50:
        /*0084*/ 	.word	0x00003cb0


	//   ....[1]....
        /*0088*/ 	.word	0x00003cd0


	//   ....[2]....
        /*008c*/ 	.word	0x00003cf0


	//   ....[3]....
        /*0090*/ 	.word	0x00003d10


	//   ....[4]....
        /*0094*/ 	.word	0x00003d30


	//----- nvinfo : EIATTR_VRC_CTA_INIT_COUNT
	.align		4
.L_51:
        /*0098*/ 	.byte	0x02, 0x4a
	.zero		1
	.zero		1


	//----- nvinfo : EIATTR_EXIT_INSTR_OFFSETS
	.align		4
        /*009c*/ 	.byte	0x04, 0x1c
        /*009e*/ 	.short	(.L_53 - .L_52)


	//   ....[0]....
.L_52:
        /*00a0*/ 	.word	0x00000070


	//   ....[1]....
        /*00a4*/ 	.word	0x00003d40


	//   ....[2]....
        /*00a8*/ 	.word	0x00003da0


	//----- nvinfo : EIATTR_CRS_STACK_SIZE
	.align		4
.L_53:
        /*00ac*/ 	.byte	0x04, 0x1e
        /*00ae*/ 	.short	(.L_55 - .L_54)
.L_54:
        /*00b0*/ 	.word	0x00000000


	//----- nvinfo : EIATTR_CBANK_PARAM_SIZE
	.align		4
.L_55:
        /*00b4*/ 	.byte	0x03, 0x19
        /*00b6*/ 	.short	0x0020


	//----- nvinfo : EIATTR_PARAM_CBANK
	.align		4
        /*00b8*/ 	.byte	0x04, 0x0a
        /*00ba*/ 	.short	(.L_57 - .L_56)
	.align		4
.L_56:
        /*00bc*/ 	.word	index@(.nv.constant0._ZN8pygpukit3ops4gemv25gemv_bf16_opt_vec8_kernelINS1_17GemvBF16OptConfigEEEvPK13__nv_bfloat16S6_PS4_ii)
        /*00c0*/ 	.short	0x0380
        /*00c2*/ 	.short	0x0020


	//----- nvinfo : EIATTR_SW_WAR
	.align		4
.L_57:
        /*00c4*/ 	.byte	0x04, 0x36
        /*00c6*/ 	.short	(.L_59 - .L_58)
.L_58:
        /*00c8*/ 	.word	0x00000008
.L_59:


//--------------------- .nv.callgraph             --------------------------
	.section	.nv.callgraph,"",@"SHT_CUDA_CALLGRAPH"
	.align	4
	.sectionentsize	8
	.align		4
        /*0000*/ 	.word	0x00000000
	.align		4
        /*0004*/ 	.word	0xffffffff
	.align		4
        /*0008*/ 	.word	0x00000000
	.align		4
        /*000c*/ 	.word	0xfffffffe
	.align		4
        /*0010*/ 	.word	0x00000000
	.align		4
        /*0014*/ 	.word	0xfffffffd
	.align		4
        /*0018*/ 	.word	0x00000000
	.align		4
        /*001c*/ 	.word	0xfffffffc


//--------------------- .text._ZN8pygpukit3ops4gemv20gemv_bf16_opt_kernelINS1_17GemvBF16OptConfigEEEvPK13__nv_bfloat16S6_PS4_ii --------------------------
	.section	.text._ZN8pygpukit3ops4gemv20gemv_bf16_opt_kernelINS1_17GemvBF16OptConfigEEEvPK13__nv_bfloat16S6_PS4_ii,"ax",@progbits
	.align	128
        .global         _ZN8pygpukit3ops4gemv20gemv_bf16_opt_kernelINS1_17GemvBF16OptConfigEEEvPK13__nv_bfloat16S6_PS4_ii
        .type           _ZN8pygpukit3ops4gemv20gemv_bf16_opt_kernelINS1_17GemvBF16OptConfigEEEvPK13__nv_bfloat16S6_PS4_ii,@function
        .size           _ZN8pygpukit3ops4gemv20gemv_bf16_opt_kernelINS1_17GemvBF16OptConfigEEEvPK13__nv_bfloat16S6_PS4_ii,(.L_x_86 - _ZN8pygpukit3ops4gemv20gemv_bf16_opt_kernelINS1_17GemvBF16OptConfigEEEvPK13__nv_bfloat16S6_PS4_ii)
        .other          _ZN8pygpukit3ops4gemv20gemv_bf16_opt_kernelINS1_17GemvBF16OptConfigEEEvPK13__nv_bfloat16S6_PS4_ii,@"STO_CUDA_ENTRY STV_DEFAULT"
_ZN8pygpukit3ops4gemv20gemv_bf16_opt_kernelINS1_17GemvBF16OptConfigEEEvPK13__nv_bfloat16S6_PS4_ii:
.text._ZN8pygpukit3ops4gemv20gemv_bf16_opt_kernelINS1_17GemvBF16OptConfigEEEvPK13__nv_bfloat16S6_PS4_ii:
[----:B------:R-:W-:Y:S01]  /*0000*/  LDC R1, c[0x0][0x37c] ;  /* 0x0000df00ff017b82 */ /* 0x000fe20000000800 */
[----:B------:R-:W0:Y:S01]  /*0010*/  S2R R0, SR_TID.X ;  /* 0x0000000000007919 */ /* 0x000e220000002100 */
[----:B------:R-:W1:Y:S01]  /*0020*/  LDCU UR4, c[0x0][0x39c] ;  /* 0x00007380ff0477ac */ /* 0x000e620008000800 */
[----:B------:R-:W2:Y:S01]  /*0030*/  S2R R3, SR_CTAID.X ;  /* 0x0000000000037919 */ /* 0x000ea20000002500 */
[----:B0-----:R-:W-:-:S05]  /*0040*/  SHF.R.U32.HI R2, RZ, 0x5, R0 ;  /* 0x00000005ff027819 */ /* 0x001fca0000011600 */
[----:B--2---:R-:W-:-:S05]  /*0050*/  IMAD R2, R3, 0x8, R2 ;  /* 0x0000000803027824 */ /* 0x004fca00078e0202 */
[----:B-1----:R-:W-:-:S13]  /*0060*/  ISETP.GE.AND P0, PT, R2, UR4, PT ;  /* 0x0000000402007c0c */ /* 0x002fda000bf06270 */
[----:B------:R-:W-:Y:S05]  /*0070*/  @P0 EXIT ;  /* 0x000000000000094d */ /* 0x000fea0003800000 */
[----:B------:R-:W0:Y:S01]  /*0080*/  LDC R3, c[0x0][0x398] ;  /* 0x0000e600ff037b82 */ /* 0x000e220000000800 */
[C---:B------:R-:W-:Y:S01]  /*0090*/  IMAD.SHL.U32 R26, R0.reuse, 0x4, RZ ;  /* 0x00000004001a7824 */ /* 0x040fe200078e00ff */
[----:B------:R-:W1:Y:S01]  /*00a0*/  LDCU.64 UR8, c[0x0][0x358] ;  /* 0x00006b00ff0877ac */ /* 0x000e620008000a00 */
[----:B------:R-:W-:Y:S01]  /*00b0*/  BSSY.RECONVERGENT B0, `(.L_x_0) ;  /* 0x0000081000007945 */ /* 0x000fe20003800200 */
[----:B------:R-:W-:Y:S02]  /*00c0*/  LOP3.LUT R4, R0, 0x1f, RZ, 0xc0, !PT ;  /* 0x0000001f00047812 */ /* 0x000fe400078ec0ff */
[----:B0-----:R-:W-:-:S04]  /*00d0*/  LOP3.LUT R5, R3, 0xfffffffc, RZ, 0xc0, !PT ;  /* 0xfffffffc03057812 */ /* 0x001fc800078ec0ff */
[----:B------:R-:W-:-:S13]  /*00e0*/  ISETP.GE.AND P0, PT, R26, R5, PT ;  /* 0x000000051a00720c */ /* 0x000fda0003f06270 */
[----:B-1----:R-:W-:Y:S05]  /*00f0*/  @P0 BRA `(.L_x_1) ;  /* 0x0000000400f00947 */ /* 0x002fea0003800000 */
[----:B------:R-:W-:Y:S01]  /*0100*/  LOP3.LUT R6, RZ, R26, RZ, 0x33, !PT ;  /* 0x0000001aff067212 */ /* 0x000fe200078e33ff */
[----:B------:R-:W-:Y:S03]  /*0110*/  BSSY.RECONVERGENT B1, `(.L_x_2) ;  /* 0x000001e000017945 */ /* 0x000fe60003800200 */
[----:B------:R-:W-:-:S04]  /*0120*/  IADD3 R8, PT, PT, R5, R6, RZ ;  /* 0x0000000605087210 */ /* 0x000fc80007ffe0ff */
[C---:B------:R-:W-:Y:S02]  /*0130*/  LOP3.LUT R6, R8.reuse, 0xc00, RZ, 0xc0, !PT ;  /* 0x00000c0008067812 */ /* 0x040fe400078ec0ff */
[----:B------:R-:W-:Y:S02]  /*0140*/  ISETP.GE.U32.AND P0, PT, R8, 0xc00, PT ;  /* 0x00000c000800780c */ /* 0x000fe40003f06070 */
[----:B------:R-:W-:-:S13]  /*0150*/  ISETP.NE.AND P1, PT, R6, 0xc00, PT ;  /* 0x00000c000600780c */ /* 0x000fda0003f25270 */
[----:B------:R-:W-:Y:S05]  /*0160*/  @!P1 BRA `(.L_x_3) ;  /* 0x0000000000609947 */ /* 0x000fea0003800000 */
[----:B------:R-:W0:Y:S01]  /*0170*/  S2UR UR5, SR_CgaCtaId ;  /* 0x00000000000579c3 */ /* 0x000e220000008800 */
[----:B------:R-:W-:Y:S01]  /*0180*/  LEA.HI R8, R8, 0x1, RZ, 0x16 ;  /* 0x0000000108087811 */ /* 0x000fe200078fb0ff */
[----:B------:R-:W-:-:S04]  /*0190*/  UMOV UR4, 0x400 ;  /* 0x0000040000047882 */ /* 0x000fc80000000000 */
[C---:B------:R-:W-:Y:S01]  /*01a0*/  IMAD.SHL.U32 R9, R8.reuse, 0x400, RZ ;  /* 0x0000040008097824 */ /* 0x040fe200078e00ff */
[----:B------:R-:W-:Y:S01]  /*01b0*/  LOP3.LUT R8, R8, 0x3, RZ, 0xc0, !PT ;  /* 0x0000000308087812 */ /* 0x000fe200078ec0ff */
[----:B------:R-:W1:Y:S03]  /*01c0*/  LDC.64 R6, c[0x0][0x380] ;  /* 0x0000e000ff067b82 */ /* 0x000e660000000a00 */
[----:B------:R-:W-:Y:S01]  /*01d0*/  LOP3.LUT R9, R9, 0xc00, RZ, 0xc0, !PT ;  /* 0x00000c0009097812 */ /* 0x000fe200078ec0ff */
[----:B------:R-:W-:-:S04]  /*01e0*/  IMAD.MOV R8, RZ, RZ, -R8 ;  /* 0x000000ffff087224 */ /* 0x000fc800078e0a08 */
[----:B------:R-:W-:Y:S01]  /*01f0*/  IMAD.IADD R26, R26, 0x1, R9 ;  /* 0x000000011a1a7824 */ /* 0x000fe200078e0209 */
[----:B0-----:R-:W-:-:S06]  /*0200*/  ULEA UR4, UR5, UR4, 0x18 ;  /* 0x0000000405047291 */ /* 0x001fcc000f8ec0ff */
[C---:B------:R-:W-:Y:S01]  /*0210*/  LEA R9, R0.reuse, UR4, 0x3 ;  /* 0x0000000400097c11 */ /* 0x040fe2000f8e18ff */
[----:B-1----:R-:W-:-:S04]  /*0220*/  IMAD.WIDE.U32 R6, R0, 0x8, R6 ;  /* 0x0000000800067825 */ /* 0x002fc800078e0006 */
[----:B------:R-:W-:Y:S01]  /*0230*/  IMAD.MOV.U32 R11, RZ, RZ, R7 ;  /* 0x000000ffff0b7224 */ /* 0x000fe200078e0007 */
[----:B------:R-:W-:-:S07]  /*0240*/  MOV R10, R6 ;  /* 0x00000006000a7202 */ /* 0x000fce0000000f00 */
.L_x_4:
[----:B------:R-:W-:Y:S01]  /*0250*/  MOV R6, R10 ;  /* 0x0000000a00067202 */ /* 0x000fe20000000f00 */
[----:B------:R-:W-:-:S06]  /*0260*/  IMAD.MOV.U32 R7, RZ, RZ, R11 ;  /* 0x000000ffff077224 */ /* 0x000fcc00078e000b */
[----:B------:R-:W2:Y:S01]  /*0270*/  LDG.E.64.CONSTANT R6, desc[UR8][R6.64] ;  /* 0x0000000806067981 */ /* 0x000ea2000c1e9b00 */
[----:B------:R-:W-:Y:S01]  /*0280*/  VIADD R8, R8, 0x1 ;  /* 0x0000000108087836 */ /* 0x000fe20000000000 */
[----:B------:R-:W-:-:S04]  /*0290*/  IADD3 R10, P2, PT, R10, 0x800, RZ ;  /* 0x000008000a0a7810 */ /* 0x000fc80007f5e0ff */
[----:B------:R-:W-:Y:S02]  /*02a0*/  ISETP.NE.AND P1, PT, R8, RZ, PT ;  /* 0x000000ff0800720c */ /* 0x000fe40003f25270 */
[----:B------:R-:W-:Y:S01]  /*02b0*/  IADD3.X R11, PT, PT, RZ, R11, RZ, P2, !PT ;  /* 0x0000000bff0b7210 */ /* 0x000fe200017fe4ff */
[----:B--2---:R0:W-:Y:S02]  /*02c0*/  STS.64 [R9], R6 ;  /* 0x0000000609007388 */ /* 0x0041e40000000a00 */
[----:B0-----:R-:W-:-:S08]  /*02d0*/  VIADD R9, R9, 0x800 ;  /* 0x0000080009097836 */ /* 0x001fd00000000000 */
[----:B------:R-:W-:Y:S05]  /*02e0*/  @P1 BRA `(.L_x_4) ;  /* 0xfffffffc00d81947 */ /* 0x000fea000383ffff */
.L_x_3:
[----:B------:R-:W-:Y:S05]  /*02f0*/  BSYNC.RECONVERGENT B1 ;  /* 0x0000000000017941 */ /* 0x000fea0003800200 */
.L_x_2:
[----:B------:R-:W-:Y:S05]  /*0300*/  @!P0 BRA `(.L_x_1) ;  /* 0x00000004006c8947 */ /* 0x000fea0003800000 */
[----:B------:R-:W0:Y:S01]  /*0310*/  S2UR UR5, SR_CgaCtaId ;  /* 0x00000000000579c3 */ /* 0x000e220000008800 */
[----:B------:R-:W-:Y:S01]  /*0320*/  IMAD.IADD R8, R5, 0x1, -R26 ;  /* 0x0000000105087824 */ /* 0x000fe200078e0a1a */
[----:B------:R-:W-:Y:S01]  /*0330*/  UMOV UR4, 0x400 ;  /* 0x0000040000047882 */ /* 0x000fe20000000000 */
[----:B------:R-:W-:Y:S03]  /*0340*/  BSSY.RECONVERGENT B1, `(.L_x_5) ;  /* 0x0000033000017945 */ /* 0x000fe60003800200 */
[----:B------:R-:W-:Y:S02]  /*0350*/  ISETP.GT.AND P1, PT, R8, 0x3000, PT ;  /* 0x000030000800780c */ /* 0x000fe40003f24270 */
[----:B------:R-:W1:Y:S01]  /*0360*/  LDC.64 R6, c[0x0][0x380] ;  /* 0x0000e000ff067b82 */ /* 0x000e620000000a00 */
[----:B0-----:R-:W-:-:S06]  /*0370*/  ULEA UR4, UR5, UR4, 0x18 ;  /* 0x0000000405047291 */ /* 0x001fcc000f8ec0ff */
[C---:B------:R-:W-:Y:S01]  /*0380*/  LEA R25, R26.reuse, UR4, 0x1 ;  /* 0x000000041a197c11 */ /* 0x040fe2000f8e08ff */
[----:B-1----:R-:W-:-:S04]  /*0390*/  IMAD.WIDE.U32 R6, R26, 0x2, R6 ;  /* 0x000000021a067825 */ /* 0x002fc800078e0006 */
[----:B------:R-:W-:Y:S01]  /*03a0*/  VIADD R25, R25, 0x1000 ;  /* 0x0000100019197836 */ /* 0x000fe20000000000 */
[----:B------:R-:W-:-:S04]  /*03b0*/  IADD3 R6, P0, PT, R6, 0x1000, RZ ;  /* 0x0000100006067810 */ /* 0x000fc80007f1e0ff */
[----:B------:R-:W-:Y:S02]  /*03c0*/  IADD3.X R7, PT, PT, RZ, R7, RZ, P0, !PT ;  /* 0x00000007ff077210 */ /* 0x000fe400007fe4ff */
[----:B------:R-:W-:Y:S01]  /*03d0*/  PLOP3.LUT P0, PT, PT, PT, PT, 0x80, 0x8 ;  /* 0x000000000008781c */ /* 0x000fe20003f0f070 */
[----:B------:R-:W-:-:S12]  /*03e0*/  @!P1 BRA `(.L_x_6) ;  /* 0x0000000000a09947 */ /* 0x000fd80003800000 */
[----:B------:R-:W-:Y:S01]  /*03f0*/  PLOP3.LUT P0, PT, PT, PT, PT, 0x8, 0x80 ;  /* 0x000000000080781c */ /* 0x000fe20003f0e170 */
[----:B------:R-:W-:-:S12]  /*0400*/  VIADD R24, R5, 0xffffd000 ;  /* 0xffffd00005187836 */ /* 0x000fd80000000000 */
.L_x_7:
[----:B------:R-:W2:Y:S04]  /*0410*/  LDG.E.64.CONSTANT R14, desc[UR8][R6.64+-0x1000] ;  /* 0xfff00008060e7981 */ /* 0x000ea8000c1e9b00 */
[----:B------:R-:W3:Y:S04]  /*0420*/  LDG.E.64.CONSTANT R16, desc[UR8][R6.64+-0x800] ;  /* 0xfff8000806107981 */ /* 0x000ee8000c1e9b00 */
[----:B------:R-:W4:Y:S04]  /*0430*/  LDG.E.64.CONSTANT R18, desc[UR8][R6.64] ;  /* 0x0000000806127981 */ /* 0x000f28000c1e9b00 */
[----:B------:R-:W5:Y:S04]  /*0440*/  LDG.E.64.CONSTANT R20, desc[UR8][R6.64+0x800] ;  /* 0x0008000806147981 */ /* 0x000f68000c1e9b00 */
[----:B------:R-:W5:Y:S04]  /*0450*/  LDG.E.64.CONSTANT R22, desc[UR8][R6.64+0x1000] ;  /* 0x0010000806167981 */ /* 0x000f68000c1e9b00 */
[----:B------:R-:W5:Y:S04]  /*0460*/  LDG.E.64.CONSTANT R8, desc[UR8][R6.64+0x2000] ;  /* 0x0020000806087981 */ /* 0x000f68000c1e9b00 */
[----:B------:R-:W5:Y:S04]  /*0470*/  LDG.E.64.CONSTANT R10, desc[UR8][R6.64+0x2800] ;  /* 0x00280008060a7981 */ /* 0x000f68000c1e9b00 */
[----:B------:R-:W5:Y:S04]  /*0480*/  LDG.E.64.CONSTANT R28, desc[UR8][R6.64+0x1800] ;  /* 0x00180008061c7981 */ /* 0x000f68000c1e9b00 */
[----:B------:R-:W5:Y:S04]  /*0490*/  LDG.E.64.CONSTANT R12, desc[UR8][R6.64+0x4000] ;  /* 0x00400008060c7981 */ /* 0x000f68000c1e9b00 */
[----:B--2---:R0:W-:Y:S04]  /*04a0*/  STS.64 [R25+-0x1000], R14 ;  /* 0xfff0000e19007388 */ /* 0x0041e80000000a00 */
[----:B---3--:R-:W-:Y:S04]  /*04b0*/  STS.64 [R25+-0x800], R16 ;  /* 0xfff8001019007388 */ /* 0x008fe80000000a00 */
[----:B----4-:R-:W-:Y:S04]  /*04c0*/  STS.64 [R25], R18 ;  /* 0x0000001219007388 */ /* 0x010fe80000000a00 */
[----:B-----5:R-:W-:Y:S04]  /*04d0*/  STS.64 [R25+0x800], R20 ;  /* 0x0008001419007388 */ /* 0x020fe80000000a00 */
[----:B------:R-:W-:Y:S04]  /*04e0*/  STS.64 [R25+0x1000], R22 ;  /* 0x0010001619007388 */ /* 0x000fe80000000a00 */
[----:B------:R1:W-:Y:S04]  /*04f0*/  STS.64 [R25+0x2000], R8 ;  /* 0x0020000819007388 */ /* 0x0003e80000000a00 */
[----:B------:R2:W-:Y:S04]  /*0500*/  STS.64 [R25+0x2800], R10 ;  /* 0x0028000a19007388 */ /* 0x0005e80000000a00 */
[----:B0-----:R-:W3:Y:S04]  /*0510*/  LDG.E.64.CONSTANT R14, desc[UR8][R6.64+0x4800] ;  /* 0x00480008060e7981 */ /* 0x001ee8000c1e9b00 */
[----:B-1----:R-:W4:Y:S04]  /*0520*/  LDG.E.64.CONSTANT R8, desc[UR8][R6.64+0x3000] ;  /* 0x0030000806087981 */ /* 0x002f28000c1e9b00 */
[----:B--2---:R-:W2:Y:S04]  /*0530*/  LDG.E.64.CONSTANT R10, desc[UR8][R6.64+0x3800] ;  /* 0x00380008060a7981 */ /* 0x004ea8000c1e9b00 */
[----:B------:R-:W5:Y:S04]  /*0540*/  LDG.E.64.CONSTANT R16, desc[UR8][R6.64+0x5000] ;  /* 0x0050000806107981 */ /* 0x000f68000c1e9b00 */
[----:B------:R-:W5:Y:S04]  /*0550*/  LDG.E.64.CONSTANT R18, desc[UR8][R6.64+0x5800] ;  /* 0x0058000806127981 */ /* 0x000f68000c1e9b00 */
[----:B------:R-:W5:Y:S04]  /*0560*/  LDG.E.64.CONSTANT R20, desc[UR8][R6.64+0x6000] ;  /* 0x0060000806147981 */ /* 0x000f68000c1e9b00 */
[----:B------:R0:W5:Y:S01]  /*0570*/  LDG.E.64.CONSTANT R22, desc[UR8][R6.64+0x6800] ;  /* 0x0068000806167981 */ /* 0x000162000c1e9b00 */
[----:B------:R-:W-:-:S04]  /*0580*/  IADD3 R26, PT, PT, R26, 0x4000, RZ ;  /* 0x000040001a1a7810 */ /* 0x000fc80007ffe0ff */
[----:B------:R-:W-:Y:S01]  /*0590*/  ISETP.GE.AND P1, PT, R26, R24, PT ;  /* 0x000000181a00720c */ /* 0x000fe20003f26270 */
[----:B------:R-:W-:Y:S01]  /*05a0*/  STS.64 [R25+0x1800], R28 ;  /* 0x0018001c19007388 */ /* 0x000fe20000000a00 */
[----:B0-----:R-:W-:-:S03]  /*05b0*/  IADD3 R6, P2, PT, R6, 0x8000, RZ ;  /* 0x0000800006067810 */ /* 0x001fc60007f5e0ff */
[----:B------:R-:W-:Y:S02]  /*05c0*/  STS.64 [R25+0x4000], R12 ;  /* 0x0040000c19007388 */ /* 0x000fe40000000a00 */
[----:B------:R-:W-:Y:S02]  /*05d0*/  IMAD.X R7, RZ, RZ, R7, P2 ;  /* 0x000000ffff077224 */ /* 0x000fe400010e0607 */
[----:B---3--:R-:W-:Y:S04]  /*05e0*/  STS.64 [R25+0x4800], R14 ;  /* 0x0048000e19007388 */ /* 0x008fe80000000a00 */
[----:B----4-:R-:W-:Y:S04]  /*05f0*/  STS.64 [R25+0x3000], R8 ;  /* 0x0030000819007388 */ /* 0x010fe80000000a00 */
[----:B--2---:R-:W-:Y:S04]  /*0600*/  STS.64 [R25+0x3800], R10 ;  /* 0x0038000a19007388 */ /* 0x004fe80000000a00 */
[----:B-----5:R-:W-:Y:S04]  /*0610*/  STS.64 [R25+0x5000], R16 ;  /* 0x0050001019007388 */ /* 0x020fe80000000a00 */
[----:B------:R-:W-:Y:S04]  /*0620*/  STS.64 [R25+0x5800], R18 ;  /* 0x0058001219007388 */ /* 0x000fe80000000a00 */
[----:B------:R-:W-:Y:S04]  /*0630*/  STS.64 [R25+0x6000], R20 ;  /* 0x0060001419007388 */ /* 0x000fe80000000a00 */
[----:B------:R0:W-:Y:S02]  /*0640*/  STS.64 [R25+0x6800], R22 ;  /* 0x0068001619007388 */ /* 0x0001e40000000a00 */
[----:B0-----:R-:W-:Y:S01]  /*0650*/  VIADD R25, R25, 0x8000 ;  /* 0x0000800019197836 */ /* 0x001fe20000000000 */
[----:B------:R-:W-:Y:S06]  /*0660*/  @!P1 BRA `(.L_x_7) ;  /* 0xfffffffc00689947 */ /* 0x000fec000383ffff */
.L_x_6:
[----:B------:R-:W-:Y:S05]  /*0670*/  BSYNC.RECONVERGENT B1 ;  /* 0x0000000000017941 */ /* 0x000fea0003800200 */
.L_x_5:
[----:B------:R-:W-:Y:S01]  /*0680*/  IADD3 R8, PT, PT, R5, -R26, RZ ;  /* 0x8000001a05087210 */ /* 0x000fe20007ffe0ff */
[----:B------:R-:W-:Y:S03]  /*0690*/  BSSY.RECONVERGENT B1, `(.L_x_8) ;  /* 0x0000018000017945 */ /* 0x000fe60003800200 */
[----:B------:R-:W-:-:S13]  /*06a0*/  ISETP.GT.AND P1, PT, R8, 0x1000, PT ;  /* 0x000010000800780c */ /* 0x000fda0003f24270 */
[----:B------:R-:W-:Y:S05]  /*06b0*/  @!P1 BRA `(.L_x_9) ;  /* 0x0000000000549947 */ /* 0x000fea0003800000 */
[----:B------:R-:W2:Y:S04]  /*06c0*/  LDG.E.64.CONSTANT R22, desc[UR8][R6.64+-0x1000] ;  /* 0xfff0000806167981 */ /* 0x000ea8000c1e9b00 */
[----:B------:R-:W3:Y:S04]  /*06d0*/  LDG.E.64.CONSTANT R20, desc[UR8][R6.64+-0x800] ;  /* 0xfff8000806147981 */ /* 0x000ee8000c1e9b00 */
[----:B------:R-:W4:Y:S04]  /*06e0*/  LDG.E.64.CONSTANT R8, desc[UR8][R6.64] ;  /* 0x0000000806087981 */ /* 0x000f28000c1e9b00 */
[----:B------:R-:W5:Y:S04]  /*06f0*/  LDG.E.64.CONSTANT R10, desc[UR8][R6.64+0x800] ;  /* 0x00080008060a7981 */ /* 0x000f68000c1e9b00 */
[----:B------:R-:W5:Y:S04]  /*0700*/  LDG.E.64.CONSTANT R12, desc[UR8][R6.64+0x1000] ;  /* 0x00100008060c7981 */ /* 0x000f68000c1e9b00 */
[----:B------:R-:W5:Y:S04]  /*0710*/  LDG.E.64.CONSTANT R14, desc[UR8][R6.64+0x1800] ;  /* 0x00180008060e7981 */ /* 0x000f68000c1e9b00 */
[----:B------:R-:W5:Y:S04]  /*0720*/  LDG.E.64.CONSTANT R16, desc[UR8][R6.64+0x2000] ;  /* 0x0020000806107981 */ /* 0x000f68000c1e9b00 */
[----:B------:R0:W5:Y:S01]  /*0730*/  LDG.E.64.CONSTANT R18, desc[UR8][R6.64+0x2800] ;  /* 0x0028000806127981 */ /* 0x000162000c1e9b00 */
[----:B------:R-:W-:Y:S01]  /*0740*/  PLOP3.LUT P0, PT, PT, PT, PT, 0x8, 0x80 ;  /* 0x000000000080781c */ /* 0x000fe20003f0e170 */
[----:B------:R-:W-:Y:S01]  /*0750*/  VIADD R26, R26, 0x2000 ;  /* 0x000020001a1a7836 */ /* 0x000fe20000000000 */
[----:B0-----:R-:W-:-:S05]  /*0760*/  IADD3 R6, P1, PT, R6, 0x4000, RZ ;  /* 0x0000400006067810 */ /* 0x001fca0007f3e0ff */
[----:B------:R-:W-:Y:S01]  /*0770*/  IMAD.X R7, RZ, RZ, R7, P1 ;  /* 0x000000ffff077224 */ /* 0x000fe200008e0607 */
[----:B--2---:R-:W-:Y:S04]  /*0780*/  STS.64 [R25+-0x1000], R22 ;  /* 0xfff0001619007388 */ /* 0x004fe80000000a00 */
[----:B---3--:R-:W-:Y:S04]  /*0790*/  STS.64 [R25+-0x800], R20 ;  /* 0xfff8001419007388 */ /* 0x008fe80000000a00 */
[----:B----4-:R-:W-:Y:S04]  /*07a0*/  STS.64 [R25], R8 ;  /* 0x0000000819007388 */ /* 0x010fe80000000a00 */
[----:B-----5:R-:W-:Y:S04]  /*07b0*/  STS.64 [R25+0x800], R10 ;  /* 0x0008000a19007388 */ /* 0x020fe80000000a00 */
[----:B------:R-:W-:Y:S04]  /*07c0*/  STS.64 [R25+0x1000], R12 ;  /* 0x0010000c19007388 */ /* 0x000fe80000000a00 */
[----:B------:R-:W-:Y:S04]  /*07d0*/  STS.64 [R25+0x1800], R14 ;  /* 0x0018000e19007388 */ /* 0x000fe80000000a00 */
[----:B------:R-:W-:Y:S04]  /*07e0*/  STS.64 [R25+0x2000], R16 ;  /* 0x0020001019007388 */ /* 0x000fe80000000a00 */
[----:B------:R0:W-:Y:S02]  /*07f0*/  STS.64 [R25+0x2800], R18 ;  /* 0x0028001219007388 */ /* 0x0001e40000000a00 */
[----:B0-----:R-:W-:-:S07]  /*0800*/  IADD3 R25, PT, PT, R25, 0x4000, RZ ;  /* 0x0000400019197810 */ /* 0x001fce0007ffe0ff */
.L_x_9:
[----:B------:R-:W-:Y:S05]  /*0810*/  BSYNC.RECONVERGENT B1 ;  /* 0x0000000000017941 */ /* 0x000fea0003800200 */
.L_x_8:
[----:B------:R-:W-:-:S13]  /*0820*/  ISETP.LT.OR P0, PT, R26, R5, P0 ;  /* 0x000000051a00720c */ /* 0x000fda0000701670 */
[----:B------:R-:W-:Y:S05]  /*0830*/  @!P0 BRA `(.L_x_1) ;  /* 0x0000000000208947 */ /* 0x000fea0003800000 */
[----:B------:R-:W2:Y:S04]  /*0840*/  LDG.E.64.CONSTANT R8, desc[UR8][R6.64+-0x1000] ;  /* 0xfff0000806087981 */ /* 0x000ea8000c1e9b00 */
[----:B------:R-:W3:Y:S04]  /*0850*/  LDG.E.64.CONSTANT R10, desc[UR8][R6.64+-0x800] ;  /* 0xfff80008060a7981 */ /* 0x000ee8000c1e9b00 */
[----:B------:R-:W4:Y:S04]  /*0860*/  LDG.E.64.CONSTANT R12, desc[UR8][R6.64] ;  /* 0x00000008060c7981 */ /* 0x000f28000c1e9b00 */
[----:B------:R-:W5:Y:S04]  /*0870*/  LDG.E.64.CONSTANT R14, desc[UR8][R6.64+0x800] ;  /* 0x00080008060e7981 */ /* 0x000f68000c1e9b00 */
[----:B--2---:R0:W-:Y:S04]  /*0880*/  STS.64 [R25+-0x1000], R8 ;  /* 0xfff0000819007388 */ /* 0x0041e80000000a00 */
[----:B---3--:R0:W-:Y:S04]  /*0890*/  STS.64 [R25+-0x800], R10 ;  /* 0xfff8000a19007388 */ /* 0x0081e80000000a00 */
[----:B----4-:R0:W-:Y:S04]  /*08a0*/  STS.64 [R25], R12 ;  /* 0x0000000c19007388 */ /* 0x0101e80000000a00 */
[----:B-----5:R0:W-:Y:S02]  /*08b0*/  STS.64 [R25+0x800], R14 ;  /* 0x0008000e19007388 */ /* 0x0201e40000000a00 */
.L_x_1:
[----:B------:R-:W-:Y:S05]  /*08c0*/  BSYNC.RECONVERGENT B0 ;  /* 0x0000000000007941 */ /* 0x000fea0003800200 */
.L_x_0:
[----:B0-----:R-:W-:Y:S01]  /*08d0*/  IMAD.IADD R14, R5, 0x1, R0 ;  /* 0x00000001050e7824 */ /* 0x001fe200078e0200 */
[----:B------:R-:W-:Y:S04]  /*08e0*/  BSSY.RECONVERGENT B0, `(.L_x_10) ;  /* 0x0000083000007945 */ /* 0x000fe80003800200 */
[----:B------:R-:W-:-:S13]  /*08f0*/  ISETP.GE.AND P0, PT, R14, R3, PT ;  /* 0x000000030e00720c */ /* 0x000fda0003f06270 */
[----:B------:R-:W-:Y:S05]  /*0900*/  @P0 BRA `(.L_x_11) ;  /* 0x0000000800000947 */ /* 0x000fea0003800000 */
[----:B------:R-:W-:Y:S01]  /*0910*/  LOP3.LUT R7, RZ, R0, RZ, 0x33, !PT ;  /* 0x00000000ff077212 */ /* 0x000fe200078e33ff */
[----:B------:R-:W-:Y:S01]  /*0920*/  BSSY.RECONVERGENT B1, `(.L_x_12) ;  /* 0x000001a000017945 */ /* 0x000fe20003800200 */
[----:B------:R-:W-:-:S04]  /*0930*/  VIADDMNMX R6, R14, 0x100, R3, !PT ;  /* 0x000001000e067846 */ /* 0x000fc80007800103 */
[----:B------:R-:W-:-:S04]  /*0940*/  IADD3 R8, PT, PT, -R5, R6, R7 ;  /* 0x0000000605087210 */ /* 0x000fc80007ffe107 */
[C---:B------:R-:W-:Y:S02]  /*0950*/  LOP3.LUT R5, R8.reuse, 0x300, RZ, 0xc0, !PT ;  /* 0x0000030008057812 */ /* 0x040fe400078ec0ff */
[----:B------:R-:W-:Y:S02]  /*0960*/  ISETP.GE.U32.AND P1, PT, R8, 0x300, PT ;  /* 0x000003000800780c */ /* 0x000fe40003f26070 */
[----:B------:R-:W-:-:S13]  /*0970*/  ISETP.NE.AND P0, PT, R5, 0x300, PT ;  /* 0x000003000500780c */ /* 0x000fda0003f05270 */
[----:B------:R-:W-:Y:S05]  /*0980*/  @!P0 BRA `(.L_x_13) ;  /* 0x00000000004c8947 */ /* 0x000fea0003800000 */
[----:B------:R-:W0:Y:S01]  /*0990*/  S2UR UR5, SR_CgaCtaId ;  /* 0x00000000000579c3 */ /* 0x000e220000008800 */
[----:B------:R-:W-:Y:S01]  /*09a0*/  IMAD.SHL.U32 R5, R3, 0x2, RZ ;  /* 0x0000000203057824 */ /* 0x000fe200078e00ff */
[----:B------:R-:W-:Y:S01]  /*09b0*/  LEA.HI R8, R8, 0x1, RZ, 0x18 ;  /* 0x0000000108087811 */ /* 0x000fe200078fc0ff */
[----:B------:R-:W-:-:S03]  /*09c0*/  UMOV UR4, 0x400 ;  /* 0x0000040000047882 */ /* 0x000fc60000000000 */
[----:B------:R-:W-:Y:S02]  /*09d0*/  LOP3.LUT R5, R5, 0xfffffff8, RZ, 0xc0, !PT ;  /* 0xfffffff805057812 */ /* 0x000fe400078ec0ff */
[----:B------:R-:W1:Y:S01]  /*09e0*/  LDC.64 R6, c[0x0][0x380] ;  /* 0x0000e000ff067b82 */ /* 0x000e620000000a00 */
[----:B------:R-:W-:Y:S02]  /*09f0*/  LOP3.LUT R8, R8, 0x3, RZ, 0xc0, !PT ;  /* 0x0000000308087812 */ /* 0x000fe400078ec0ff */
[----:B------:R-:W-:-:S03]  /*0a00*/  LEA R5, R0, R5, 0x1 ;  /* 0x0000000500057211 */ /* 0x000fc600078e08ff */
[----:B------:R-:W-:Y:S01]  /*0a10*/  IMAD.MOV R0, RZ, RZ, -R8 ;  /* 0x000000ffff007224 */ /* 0x000fe200078e0a08 */
[----:B0-----:R-:W-:-:S06]  /*0a20*/  ULEA UR4, UR5, UR4, 0x18 ;  /* 0x0000000405047291 */ /* 0x001fcc000f8ec0ff */
[----:B------:R-:W-:-:S07]  /*0a30*/  VIADD R5, R5, UR4 ;  /* 0x0000000405057c36 */ /* 0x000fce0008000000 */
.L_x_14:
[----:B-1----:R-:W-:-:S06]  /*0a40*/  IMAD.WIDE R8, R14, 0x2, R6 ;  /* 0x000000020e087825 */ /* 0x002fcc00078e0206 */
[----:B------:R-:W2:Y:S01]  /*0a50*/  LDG.E.U16.CONSTANT R8, desc[UR8][R8.64] ;  /* 0x0000000808087981 */ /* 0x000ea2000c1e9500 */
[----:B------:R-:W-:Y:S01]  /*0a60*/  IADD3 R0, PT, PT, R0, 0x1, RZ ;  /* 0x0000000100007810 */ /* 0x000fe20007ffe0ff */
[----:B------:R-:W-:-:S03]  /*0a70*/  VIADD R14, R14, 0x100 ;  /* 0x000001000e0e7836 */ /* 0x000fc60000000000 */
[----:B------:R-:W-:Y:S01]  /*0a80*/  ISETP.NE.AND P0, PT, R0, RZ, PT ;  /* 0x000000ff0000720c */ /* 0x000fe20003f05270 */
[----:B--2---:R0:W-:Y:S02]  /*0a90*/  STS.U16 [R5], R8 ;  /* 0x0000000805007388 */ /* 0x0041e40000000400 */
[----:B0-----:R-:W-:-:S10]  /*0aa0*/  VIADD R5, R5, 0x200 ;  /* 0x0000020005057836 */ /* 0x001fd40000000000 */
[----:B------:R-:W-:Y:S05]  /*0ab0*/  @P0 BRA `(.L_x_14) ;  /* 0xfffffffc00e00947 */ /* 0x000fea000383ffff */
.L_x_13:
[----:B------:R-:W-:Y:S05]  /*0ac0*/  BSYNC.RECONVERGENT B1 ;  /* 0x0000000000017941 */ /* 0x000fea0003800200 */
.L_x_12:
[----:B------:R-:W-:Y:S05]  /*0ad0*/  @!P1 BRA `(.L_x_11) ;  /* 0x00000004008c9947 */ /* 0x000fea0003800000 */
[----:B------:R-:W0:Y:S01]  /*0ae0*/  S2UR UR7, SR_CgaCtaId ;  /* 0x00000000000779c3 */ /* 0x000e220000008800 */
[----:B------:R-:W1:Y:S01]  /*0af0*/  LDCU.64 UR4, c[0x0][0x380] ;  /* 0x00007000ff0477ac */ /* 0x000e620008000a00 */
[----:B------:R-:W-:Y:S01]  /*0b00*/  IADD3 R0, PT, PT, -R14, R3, RZ ;  /* 0x000000030e007210 */ /* 0x000fe20007ffe1ff */
[----:B------:R-:W-:Y:S01]  /*0b10*/  BSSY.RECONVERGENT B1, `(.L_x_15) ;  /* 0x0000039000017945 */ /* 0x000fe20003800200 */
[----:B------:R-:W-:Y:S01]  /*0b20*/  PLOP3.LUT P0, PT, PT, PT, PT, 0x80, 0x8 ;  /* 0x000000000008781c */ /* 0x000fe20003f0f070 */
[----:B------:R-:W-:Y:S01]  /*0b30*/  UMOV UR6, 0x400 ;  /* 0x0000040000067882 */ /* 0x000fe20000000000 */
[----:B------:R-:W-:Y:S01]  /*0b40*/  ISETP.GT.AND P1, PT, R0, 0xc00, PT ;  /* 0x00000c000000780c */ /* 0x000fe20003f24270 */
[----:B-1----:R-:W-:-:S04]  /*0b50*/  UIADD3 UR4, UP0, UPT, UR4, 0x400, URZ ;  /* 0x0000040004047890 */ /* 0x002fc8000ff1e0ff */
[----:B------:R-:W-:Y:S02]  /*0b60*/  UIADD3.X UR5, UPT, UPT, URZ, UR5, URZ, UP0, !UPT ;  /* 0x00000005ff057290 */ /* 0x000fe400087fe4ff */
[----:B0-----:R-:W-:Y:S01]  /*0b70*/  ULEA UR6, UR7, UR6, 0x18 ;  /* 0x0000000607067291 */ /* 0x001fe2000f8ec0ff */
[----:B------:R-:W-:-:S03]  /*0b80*/  IMAD.U32 R6, RZ, RZ, UR4 ;  /* 0x00000004ff067e24 */ /* 0x000fc6000f8e00ff */
[----:B------:R-:W-:Y:S02]  /*0b90*/  IMAD.U32 R7, RZ, RZ, UR5 ;  /* 0x00000005ff077e24 */ /* 0x000fe4000f8e00ff */
[----:B------:R-:W-:-:S04]  /*0ba0*/  LEA R0, R14, UR6, 0x1 ;  /* 0x000000060e007c11 */ /* 0x000fc8000f8e08ff */
[----:B------:R-:W-:Y:S01]  /*0bb0*/  IADD3 R0, PT, PT, R0, 0x400, RZ ;  /* 0x0000040000007810 */ /* 0x000fe20007ffe0ff */
[----:B------:R-:W-:Y:S06]  /*0bc0*/  @!P1 BRA `(.L_x_16) ;  /* 0x0000000000b49947 */ /* 0x000fec0003800000 */
[----:B------:R-:W-:Y:S01]  /*0bd0*/  PLOP3.LUT P0, PT, PT, PT, PT, 0x8, 0x80 ;  /* 0x000000000080781c */ /* 0x000fe20003f0e170 */
[----:B------:R-:W-:-:S12]  /*0be0*/  VIADD R5, R3, 0xfffff400 ;  /* 0xfffff40003057836 */ /* 0x000fd80000000000 */
.L_x_17:
[C---:B------:R-:W-:Y:S01]  /*0bf0*/  VIADD R11, R14.reuse, 0x400 ;  /* 0x000004000e0b7836 */ /* 0x040fe20000000000 */
[C---:B------:R-:W-:Y:S01]  /*0c00*/  IADD3 R9, PT, PT, R14.reuse, 0x800, RZ ;  /* 0x000008000e097810 */ /* 0x040fe20007ffe0ff */
[C---:B------:R-:W-:Y:S02]  /*0c10*/  VIADD R13, R14.reuse, 0xc00 ;  /* 0x00000c000e0d7836 */ /* 0x040fe40000000000 */
[----:B------:R-:W-:-:S04]  /*0c20*/  IMAD.WIDE R28, R14, 0x2, R6 ;  /* 0x000000020e1c7825 */ /* 0x000fc800078e0206 */
[--C-:B------:R-:W-:Y:S01]  /*0c30*/  IMAD.WIDE R10, R11, 0x2, R6.reuse ;  /* 0x000000020b0a7825 */ /* 0x100fe200078e0206 */
[----:B------:R-:W2:Y:S03]  /*0c40*/  LDG.E.U16.CONSTANT R15, desc[UR8][R28.64+-0x400] ;  /* 0xfffc00081c0f7981 */ /* 0x000ea6000c1e9500 */
[--C-:B------:R-:W-:Y:S01]  /*0c50*/  IMAD.WIDE R8, R9, 0x2, R6.reuse ;  /* 0x0000000209087825 */ /* 0x100fe200078e0206 */
[----:B------:R-:W3:Y:S03]  /*0c60*/  LDG.E.U16.CONSTANT R17, desc[UR8][R28.64+-0x200] ;  /* 0xfffe00081c117981 */ /* 0x000ee6000c1e9500 */
[----:B------:R-:W-:Y:S01]  /*0c70*/  IMAD.WIDE R12, R13, 0x2, R6 ;  /* 0x000000020d0c7825 */ /* 0x000fe200078e0206 */
[----:B------:R-:W4:Y:S04]  /*0c80*/  LDG.E.U16.CONSTANT R19, desc[UR8][R28.64] ;  /* 0x000000081c137981 */ /* 0x000f28000c1e9500 */
[----:B------:R-:W5:Y:S04]  /*0c90*/  LDG.E.U16.CONSTANT R21, desc[UR8][R28.64+0x200] ;  /* 0x000200081c157981 */ /* 0x000f68000c1e9500 */
        /* <DEDUP_REMOVED lines=11> */
[----:B------:R-:W5:Y:S01]  /*0d50*/  LDG.E.U16.CONSTANT R11, desc[UR8][R12.64+0x200] ;  /* 0x000200080c0b7981 */ /* 0x000f62000c1e9500 */
[----:B------:R-:W-:-:S05]  /*0d60*/  VIADD R14, R14, 0x1000 ;  /* 0x000010000e0e7836 */ /* 0x000fca0000000000 */
[----:B------:R-:W-:Y:S01]  /*0d70*/  ISETP.GE.AND P1, PT, R14, R5, PT ;  /* 0x000000050e00720c */ /* 0x000fe20003f26270 */
[----:B--2---:R-:W-:Y:S04]  /*0d80*/  STS.U16 [R0+-0x400], R15 ;  /* 0xfffc000f00007388 */ /* 0x004fe80000000400 */
[----:B---3--:R-:W-:Y:S04]  /*0d90*/  STS.U16 [R0+-0x200], R17 ;  /* 0xfffe001100007388 */ /* 0x008fe80000000400 */
[----:B----4-:R-:W-:Y:S04]  /*0da0*/  STS.U16 [R0], R19 ;  /* 0x0000001300007388 */ /* 0x010fe80000000400 */
[----:B-----5:R-:W-:Y:S04]  /*0db0*/  STS.U16 [R0+0x200], R21 ;  /* 0x0002001500007388 */ /* 0x020fe80000000400 */
[----:B------:R-:W-:Y:S04]  /*0dc0*/  STS.U16 [R0+0x400], R27 ;  /* 0x0004001b00007388 */ /* 0x000fe80000000400 */
        /* <DEDUP_REMOVED lines=10> */
[----:B------:R0:W-:Y:S02]  /*0e70*/  STS.U16 [R0+0x1a00], R11 ;  /* 0x001a000b00007388 */ /* 0x0001e40000000400 */
[----:B0-----:R-:W-:Y:S01]  /*0e80*/  IADD3 R0, PT, PT, R0, 0x2000, RZ ;  /* 0x0000200000007810 */ /* 0x001fe20007ffe0ff */
[----:B------:R-:W-:Y:S06]  /*0e90*/  @!P1 BRA `(.L_x_17) ;  /* 0xfffffffc00549947 */ /* 0x000fec000383ffff */
.L_x_16:
[----:B------:R-:W-:Y:S05]  /*0ea0*/  BSYNC.RECONVERGENT B1 ;  /* 0x0000000000017941 */ /* 0x000fea0003800200 */
.L_x_15:
[----:B------:R-:W-:Y:S01]  /*0eb0*/  IMAD.IADD R5, R3, 0x1, -R14 ;  /* 0x0000000103057824 */ /* 0x000fe200078e0a0e */
[----:B------:R-:W-:Y:S04]  /*0ec0*/  BSSY.RECONVERGENT B1, `(.L_x_18) ;  /* 0x0000019000017945 */ /* 0x000fe80003800200 */
[----:B------:R-:W-:-:S13]  /*0ed0*/  ISETP.GT.AND P1, PT, R5, 0x400, PT ;  /* 0x000004000500780c */ /* 0x000fda0003f24270 */
[----:B------:R-:W-:Y:S05]  /*0ee0*/  @!P1 BRA `(.L_x_19) ;  /* 0x0000000000589947 */ /* 0x000fea0003800000 */
[C---:B------:R-:W-:Y:S02]  /*0ef0*/  VIADD R9, R14.reuse, 0x400 ;  /* 0x000004000e097836 */ /* 0x040fe40000000000 */
[----:B------:R-:W-:-:S04]  /*0f00*/  IMAD.WIDE R10, R14, 0x2, R6 ;  /* 0x000000020e0a7825 */ /* 0x000fc800078e0206 */
[----:B------:R-:W-:Y:S01]  /*0f10*/  IMAD.WIDE R8, R9, 0x2, R6 ;  /* 0x0000000209087825 */ /* 0x000fe200078e0206 */
[----:B------:R-:W2:Y:S04]  /*0f20*/  LDG.E.U16.CONSTANT R5, desc[UR8][R10.64+-0x400] ;  /* 0xfffc00080a057981 */ /* 0x000ea8000c1e9500 */
[----:B------:R-:W3:Y:S04]  /*0f30*/  LDG.E.U16.CONSTANT R13, desc[UR8][R10.64+-0x200] ;  /* 0xfffe00080a0d7981 */ /* 0x000ee8000c1e9500 */
[----:B------:R-:W4:Y:S04]  /*0f40*/  LDG.E.U16.CONSTANT R15, desc[UR8][R10.64] ;  /* 0x000000080a0f7981 */ /* 0x000f28000c1e9500 */
[----:B------:R-:W5:Y:S04]  /*0f50*/  LDG.E.U16.CONSTANT R17, desc[UR8][R10.64+0x200] ;  /* 0x000200080a117981 */ /* 0x000f68000c1e9500 */
[----:B------:R-:W5:Y:S04]  /*0f60*/  LDG.E.U16.CONSTANT R19, desc[UR8][R8.64+-0x400] ;  /* 0xfffc000808137981 */ /* 0x000f68000c1e9500 */
[----:B------:R-:W5:Y:S04]  /*0f70*/  LDG.E.U16.CONSTANT R21, desc[UR8][R8.64+-0x200] ;  /* 0xfffe000808157981 */ /* 0x000f68000c1e9500 */
[----:B------:R-:W5:Y:S04]  /*0f80*/  LDG.E.U16.CONSTANT R23, desc[UR8][R8.64] ;  /* 0x0000000808177981 */ /* 0x000f68000c1e9500 */
[----:B------:R-:W5:Y:S01]  /*0f90*/  LDG.E.U16.CONSTANT R25, desc[UR8][R8.64+0x200] ;  /* 0x0002000808197981 */ /* 0x000f62000c1e9500 */
[----:B------:R-:W-:-:S02]  /*0fa0*/  PLOP3.LUT P0, PT, PT, PT, PT, 0x8, 0x80 ;  /* 0x000000000080781c */ /* 0x000fc40003f0e170 */
[----:B------:R-:W-:Y:S01]  /*0fb0*/  IADD3 R14, PT, PT, R14, 0x800, RZ ;  /* 0x000008000e0e7810 */ /* 0x000fe20007ffe0ff */
[----:B--2---:R-:W-:Y:S04]  /*0fc0*/  STS.U16 [R0+-0x400], R5 ;  /* 0xfffc000500007388 */ /* 0x004fe80000000400 */
[----:B---3--:R-:W-:Y:S04]  /*0fd0*/  STS.U16 [R0+-0x200], R13 ;  /* 0xfffe000d00007388 */ /* 0x008fe80000000400 */
[----:B----4-:R-:W-:Y:S04]  /*0fe0*/  STS.U16 [R0], R15 ;  /* 0x0000000f00007388 */ /* 0x010fe80000000400 */
[----:B-----5:R-:W-:Y:S04]  /*0ff0*/  STS.U16 [R0+0x200], R17 ;  /* 0x0002001100007388 */ /* 0x020fe80000000400 */
[----:B------:R-:W-:Y:S04]  /*1000*/  STS.U16 [R0+0x400], R19 ;  /* 0x0004001300007388 */ /* 0x000fe80000000400 */
[----:B------:R-:W-:Y:S04]  /*1010*/  STS.U16 [R0+0x600], R21 ;  /* 0x0006001500007388 */ /* 0x000fe80000000400 */
[----:B------:R-:W-:Y:S04]  /*1020*/  STS.U16 [R0+0x800], R23 ;  /* 0x0008001700007388 */ /* 0x000fe80000000400 */
[----:B------:R0:W-:Y:S02]  /*1030*/  STS.U16 [R0+0xa00], R25 ;  /* 0x000a001900007388 */ /* 0x0001e40000000400 */
[----:B0-----:R-:W-:-:S07]  /*1040*/  VIADD R0, R0, 0x1000 ;  /* 0x0000100000007836 */ /* 0x001fce0000000000 */
.L_x_19:
[----:B------:R-:W-:Y:S05]  /*1050*/  BSYNC.RECONVERGENT B1 ;  /* 0x0000000000017941 */ /* 0x000fea0003800200 */
.L_x_18:
[----:B------:R-:W-:-:S13]  /*1060*/  ISETP.LT.OR P0, PT, R14, R3, P0 ;  /* 0x000000030e00720c */ /* 0x000fda0000701670 */
[----:B------:R-:W-:Y:S05]  /*1070*/  @!P0 BRA `(.L_x_11) ;  /* 0x0000000000248947 */ /* 0x000fea0003800000 */
[----:B------:R-:W-:-:S05]  /*1080*/  IMAD.WIDE R6, R14, 0x2, R6 ;  /* 0x000000020e067825 */ /* 0x000fca00078e0206 */
[----:B------:R-:W2:Y:S04]  /*1090*/  LDG.E.U16.CONSTANT R5, desc[UR8][R6.64+-0x400] ;  /* 0xfffc000806057981 */ /* 0x000ea8000c1e9500 */
[----:B------:R-:W3:Y:S04]  /*10a0*/  LDG.E.U16.CONSTANT R9, desc[UR8][R6.64+-0x200] ;  /* 0xfffe000806097981 */ /* 0x000ee8000c1e9500 */
[----:B------:R-:W4:Y:S04]  /*10b0*/  LDG.E.U16.CONSTANT R11, desc[UR8][R6.64] ;  /* 0x00000008060b7981 */ /* 0x000f28000c1e9500 */
[----:B------:R-:W5:Y:S04]  /*10c0*/  LDG.E.U16.CONSTANT R13, desc[UR8][R6.64+0x200] ;  /* 0x00020008060d7981 */ /* 0x000f68000c1e9500 */
[----:B--2---:R0:W-:Y:S04]  /*10d0*/  STS.U16 [R0+-0x400], R5 ;  /* 0xfffc000500007388 */ /* 0x0041e80000000400 */
[----:B---3--:R0:W-:Y:S04]  /*10e0*/  STS.U16 [R0+-0x200], R9 ;  /* 0xfffe000900007388 */ /* 0x0081e80000000400 */
[----:B----4-:R0:W-:Y:S04]  /*10f0*/  STS.U16 [R0], R11 ;  /* 0x0000000b00007388 */ /* 0x0101e80000000400 */
[----:B-----5:R0:W-:Y:S02]  /*1100*/  STS.U16 [R0+0x200], R13 ;  /* 0x0002000d00007388 */ /* 0x0201e40000000400 */
.L_x_11:
[----:B------:R-:W-:Y:S05]  /*1110*/  BSYNC.RECONVERGENT B0 ;  /* 0x0000000000007941 */ /* 0x000fea0003800200 */
.L_x_10:
[----:B------:R-:W1:Y:S01]  /*1120*/  LDCU.64 UR6, c[0x0][0x388] ;  /* 0x00007100ff0677ac */ /* 0x000e620008000a00 */
[----:B------:R-:W-:Y:S01]  /*1130*/  IMAD.SHL.U32 R23, R4, 0x4, RZ ;  /* 0x0000000404177824 */ /* 0x000fe200078e00ff */
[----:B0-----:R-:W-:Y:S01]  /*1140*/  LOP3.LUT R5, R3, 0xffffff80, RZ, 0xc0, !PT ;  /* 0xffffff8003057812 */ /* 0x001fe200078ec0ff */
[----:B------:R-:W-:Y:S01]  /*1150*/  IMAD R8, R2, R3, RZ ;  /* 0x0000000302087224 */ /* 0x000fe200078e02ff */
[----:B------:R-:W-:Y:S01]  /*1160*/  BSSY.RECONVERGENT B0, `(.L_x_20) ;  /* 0x00000b3000007945 */ /* 0x000fe20003800200 */
[----:B------:R-:W-:Y:S01]  /*1170*/  HFMA2 R16, -RZ, RZ, 0, 0 ;  /* 0x00000000ff107431 */ /* 0x000fe200000001ff */
[----:B------:R-:W-:Y:S01]  /*1180*/  BAR.SYNC.DEFER_BLOCKING 0x0 ;  /* 0x0000000000007b1d */ /* 0x000fe20000010000 */
[----:B------:R-:W-:Y:S01]  /*1190*/  ISETP.GE.AND P0, PT, R23, R5, PT ;  /* 0x000000051700720c */ /* 0x000fe20003f06270 */
[----:B------:R-:W-:-:S03]  /*11a0*/  IMAD.WIDE R8, R8, 0x2, RZ ;  /* 0x0000000208087825 */ /* 0x000fc600078e02ff */
[----:B-1----:R-:W-:-:S04]  /*11b0*/  IADD3 R6, P1, PT, R8, UR6, RZ ;  /* 0x0000000608067c10 */ /* 0x002fc8000ff3e0ff */
[----:B------:R-:W-:-:S05]  /*11c0*/  IADD3.X R7, PT, PT, R9, UR7, RZ, P1, !PT ;  /* 0x0000000709077c10 */ /* 0x000fca0008ffe4ff */
[----:B------:R-:W-:Y:S05]  /*11d0*/  @P0 BRA `(.L_x_21) ;  /* 0x0000000800ac0947 */ /* 0x000fea0003800000 */
[----:B------:R-:W-:Y:S01]  /*11e0*/  LOP3.LUT R0, RZ, R23, RZ, 0x33, !PT ;  /* 0x00000017ff007212 */ /* 0x000fe200078e33ff */
[----:B------:R-:W-:Y:S01]  /*11f0*/  BSSY.RECONVERGENT B1, `(.L_x_22) ;  /* 0x0000061000017945 */ /* 0x000fe20003800200 */
[----:B------:R-:W-:-:S03]  /*1200*/  IMAD.MOV.U32 R16, RZ, RZ, RZ ;  /* 0x000000ffff107224 */ /* 0x000fc600078e00ff */
[----:B------:R-:W-:-:S05]  /*1210*/  IMAD.IADD R0, R5, 0x1, R0 ;  /* 0x0000000105007824 */ /* 0x000fca00078e0200 */
[C---:B------:R-:W-:Y:S02]  /*1220*/  ISETP.GE.U32.AND P1, PT, R0.reuse, 0x180, PT ;  /* 0x000001800000780c */ /* 0x040fe40003f26070 */
[----:B------:R-:W-:-:S04]  /*1230*/  LEA.HI R22, R0, 0x1, RZ, 0x19 ;  /* 0x0000000100167811 */ /* 0x000fc800078fc8ff */
[----:B------:R-:W-:-:S07]  /*1240*/  LOP3.LUT P0, R25, R22, 0x3, RZ, 0xc0, !PT ;  /* 0x0000000316197812 */ /* 0x000fce000780c0ff */
[----:B------:R-:W-:Y:S06]  /*1250*/  @!P1 BRA `(.L_x_23) ;  /* 0x0000000400689947 */ /* 0x000fec0003800000 */
[----:B------:R-:W0:Y:S01]  /*1260*/  S2UR UR5, SR_CgaCtaId ;  /* 0x00000000000579c3 */ /* 0x000e220000008800 */
[----:B------:R-:W-:Y:S01]  /*1270*/  UMOV UR4, 0x400 ;  /* 0x0000040000047882 */ /* 0x000fe20000000000 */
[----:B------:R-:W-:Y:S01]  /*1280*/  IMAD.WIDE.U32 R8, R4, 0x8, R8 ;  /* 0x0000000804087825 */ /* 0x000fe200078e0008 */
[----:B------:R-:W-:Y:S02]  /*1290*/  LOP3.LUT R22, R22, 0x3fffffc, RZ, 0xc0, !PT ;  /* 0x03fffffc16167812 */ /* 0x000fe400078ec0ff */
[----:B------:R-:W-:Y:S02]  /*12a0*/  MOV R16, RZ ;  /* 0x000000ff00107202 */ /* 0x000fe40000000f00 */
[----:B------:R-:W-:Y:S01]  /*12b0*/  IADD3 R8, P1, PT, R8, UR6, RZ ;  /* 0x0000000608087c10 */ /* 0x000fe2000ff3e0ff */
[----:B------:R-:W-:-:S03]  /*12c0*/  IMAD.MOV R22, RZ, RZ, -R22 ;  /* 0x000000ffff167224 */ /* 0x000fc600078e0a16 */
[----:B------:R-:W-:Y:S01]  /*12d0*/  IADD3.X R9, PT, PT, R9, UR7, RZ, P1, !PT ;  /* 0x0000000709097c10 */ /* 0x000fe20008ffe4ff */
[----:B0-----:R-:W-:-:S06]  /*12e0*/  ULEA UR4, UR5, UR4, 0x18 ;  /* 0x0000000405047291 */ /* 0x001fcc000f8ec0ff */
[----:B------:R-:W-:-:S05]  /*12f0*/  LEA R24, R4, UR4, 0x3 ;  /* 0x0000000404187c11 */ /* 0x000fca000f8e18ff */
[----:B------:R-:W-:-:S07]  /*1300*/  VIADD R24, R24, 0x200 ;  /* 0x0000020018187836 */ /* 0x000fce0000000000 */
.L_x_24:
[----:B------:R-:W2:Y:S04]  /*1310*/  LDG.E.64.CONSTANT R18, desc[UR8][R8.64] ;  /* 0x0000000808127981 */ /* 0x000ea8000c1e9b00 */
[----:B------:R-:W3:Y:S04]  /*1320*/  LDG.E.64.CONSTANT R10, desc[UR8][R8.64+0x100] ;  /* 0x00010008080a7981 */ /* 0x000ee8000c1e9b00 */
[----:B------:R-:W4:Y:S04]  /*1330*/  LDG.E.64.CONSTANT R12, desc[UR8][R8.64+0x200] ;  /* 0x00020008080c7981 */ /* 0x000f28000c1e9b00 */
[----:B------:R0:W5:Y:S01]  /*1340*/  LDG.E.64.CONSTANT R14, desc[UR8][R8.64+0x300] ;  /* 0x00030008080e7981 */ /* 0x000162000c1e9b00 */
[----:B------:R-:W-:Y:S01]  /*1350*/  IADD3 R22, PT, PT, R22, 0x4, RZ ;  /* 0x0000000416167810 */ /* 0x000fe20007ffe0ff */
[----:B------:R-:W-:-:S02]  /*1360*/  VIADD R23, R23, 0x200 ;  /* 0x0000020017177836 */ /* 0x000fc40000000000 */
[----:B------:R-:W1:Y:S01]  /*1370*/  LDS.64 R20, [R24+-0x200] ;  /* 0xfffe000018147984 */ /* 0x000e620000000a00 */
[----:B------:R-:W-:Y:S02]  /*1380*/  ISETP.NE.AND P1, PT, R22, RZ, PT ;  /* 0x000000ff1600720c */ /* 0x000fe40003f25270 */
[----:B0-----:R-:W-:-:S04]  /*1390*/  IADD3 R8, P2, PT, R8, 0x400, RZ ;  /* 0x0000040008087810 */ /* 0x001fc80007f5e0ff */
[----:B------:R-:W-:Y:S02]  /*13a0*/  IADD3.X R9, PT, PT, RZ, R9, RZ, P2, !PT ;  /* 0x00000009ff097210 */ /* 0x000fe400017fe4ff */
[C---:B-1----:R-:W-:Y:S02]  /*13b0*/  SHF.L.U32 R17, R20.reuse, 0x10, RZ ;  /* 0x0000001014117819 */ /* 0x042fe400000006ff */
[----:B------:R-:W-:-:S05]  /*13c0*/  SHF.R.U64 R27, R20, 0x10, R21 ;  /* 0x00000010141b7819 */ /* 0x000fca0000001215 */
[----:B------:R-:W-:Y:S02]  /*13d0*/  IMAD.U32 R27, R27, 0x10000, RZ ;  /* 0x000100001b1b7824 */ /* 0x000fe400078e00ff */
[C---:B--2---:R-:W-:Y:S01]  /*13e0*/  IMAD.U32 R26, R18.reuse, 0x10000, RZ ;  /* 0x00010000121a7824 */ /* 0x044fe200078e00ff */
[----:B------:R-:W-:Y:S01]  /*13f0*/  SHF.R.U64 R18, R18, 0x10, R19 ;  /* 0x0000001012127819 */ /* 0x000fe20000001213 */
[----:B------:R-:W-:Y:S02]  /*1400*/  IMAD.U32 R20, R19, 0x10000, RZ ;  /* 0x0001000013147824 */ /* 0x000fe400078e00ff */
[----:B------:R-:W-:Y:S01]  /*1410*/  FFMA R26, R17, R26, R16 ;  /* 0x0000001a111a7223 */ /* 0x000fe20000000010 */
[----:B------:R-:W-:Y:S01]  /*1420*/  SHF.L.U32 R18, R18, 0x10, RZ ;  /* 0x0000001012127819 */ /* 0x000fe200000006ff */
[----:B------:R-:W0:Y:S04]  /*1430*/  LDS.64 R16, [R24+-0x100] ;  /* 0xffff000018107984 */ /* 0x000e280000000a00 */
[----:B------:R-:W-:Y:S01]  /*1440*/  FFMA R18, R27, R18, R26 ;  /* 0x000000121b127223 */ /* 0x000fe2000000001a */
[----:B------:R-:W-:Y:S01]  /*1450*/  IMAD.U32 R27, R21, 0x10000, RZ ;  /* 0x00010000151b7824 */ /* 0x000fe200078e00ff */
[----:B------:R-:W-:-:S02]  /*1460*/  SHF.R.U32.HI R21, RZ, 0x10, R21 ;  /* 0x00000010ff157819 */ /* 0x000fc40000011615 */
[C---:B---3--:R-:W-:Y:S01]  /*1470*/  SHF.L.U32 R26, R10.reuse, 0x10, RZ ;  /* 0x000000100a1a7819 */ /* 0x048fe200000006ff */
[----:B------:R-:W-:Y:S01]  /*1480*/  FFMA R18, R27, R20, R18 ;  /* 0x000000141b127223 */ /* 0x000fe20000000012 */
[----:B------:R-:W-:Y:S02]  /*1490*/  SHF.R.U32.HI R20, RZ, 0x10, R19 ;  /* 0x00000010ff147819 */ /* 0x000fe40000011613 */
[----:B------:R-:W-:Y:S02]  /*14a0*/  SHF.L.U32 R19, R21, 0x10, RZ ;  /* 0x0000001015137819 */ /* 0x000fe400000006ff */
[----:B------:R-:W-:Y:S01]  /*14b0*/  SHF.R.U64 R10, R10, 0x10, R11 ;  /* 0x000000100a0a7819 */ /* 0x000fe2000000120b */
[----:B------:R-:W-:-:S04]  /*14c0*/  IMAD.U32 R20, R20, 0x10000, RZ ;  /* 0x0001000014147824 */ /* 0x000fc800078e00ff */
[----:B------:R-:W-:Y:S01]  /*14d0*/  FFMA R20, R19, R20, R18 ;  /* 0x0000001413147223 */ /* 0x000fe20000000012 */
[----:B------:R-:W-:Y:S01]  /*14e0*/  IMAD.U32 R10, R10, 0x10000, RZ ;  /* 0x000100000a0a7824 */ /* 0x000fe200078e00ff */
[----:B------:R-:W1:Y:S01]  /*14f0*/  LDS.64 R18, [R24] ;  /* 0x0000000018127984 */ /* 0x000e620000000a00 */
[----:B0-----:R-:W-:Y:S01]  /*1500*/  IMAD.U32 R21, R16, 0x10000, RZ ;  /* 0x0001000010157824 */ /* 0x001fe200078e00ff */
[----:B------:R-:W-:-:S03]  /*1510*/  SHF.L.U32 R27, R17, 0x10, RZ ;  /* 0x00000010111b7819 */ /* 0x000fc600000006ff */
[----:B------:R-:W-:Y:S01]  /*1520*/  FFMA R20, R21, R26, R20 ;  /* 0x0000001a15147223 */ /* 0x000fe20000000014 */
[--C-:B------:R-:W-:Y:S01]  /*1530*/  SHF.R.U64 R21, R16, 0x10, R17.reuse ;  /* 0x0000001010157819 */ /* 0x100fe20000001211 */
[----:B------:R-:W-:Y:S01]  /*1540*/  IMAD.U32 R16, R11, 0x10000, RZ ;  /* 0x000100000b107824 */ /* 0x000fe200078e00ff */
[----:B------:R-:W-:-:S03]  /*1550*/  SHF.R.U32.HI R17, RZ, 0x10, R17 ;  /* 0x00000010ff117819 */ /* 0x000fc60000011611 */
[----:B------:R-:W-:-:S04]  /*1560*/  IMAD.U32 R21, R21, 0x10000, RZ ;  /* 0x0001000015157824 */ /* 0x000fc800078e00ff */
[----:B------:R-:W-:Y:S02]  /*1570*/  FFMA R10, R21, R10, R20 ;  /* 0x0000000a150a7223 */ /* 0x000fe40000000014 */
[----:B------:R0:W2:Y:S02]  /*1580*/  LDS.64 R20, [R24+0x100] ;  /* 0x0001000018147984 */ /* 0x0000a40000000a00 */
[----:B------:R-:W-:Y:S01]  /*1590*/  FFMA R10, R27, R16, R10 ;  /* 0x000000101b0a7223 */ /* 0x000fe2000000000a */
[----:B------:R-:W-:Y:S01]  /*15a0*/  SHF.R.U32.HI R16, RZ, 0x10, R11 ;  /* 0x00000010ff107819 */ /* 0x000fe2000001160b */
[----:B------:R-:W-:Y:S01]  /*15b0*/  IMAD.U32 R11, R17, 0x10000, RZ ;  /* 0x00010000110b7824 */ /* 0x000fe200078e00ff */
[----:B-1----:R-:W-:Y:S02]  /*15c0*/  SHF.R.U64 R17, R18, 0x10, R19 ;  /* 0x0000001012117819 */ /* 0x002fe40000001213 */
[----:B------:R-:W-:Y:S01]  /*15d0*/  SHF.L.U32 R16, R16, 0x10, RZ ;  /* 0x0000001010107819 */ /* 0x000fe200000006ff */
[----:B0-----:R-:W-:Y:S01]  /*15e0*/  VIADD R24, R24, 0x400 ;  /* 0x0000040018187836 */ /* 0x001fe20000000000 */
[----:B------:R-:W-:-:S03]  /*15f0*/  SHF.L.U32 R17, R17, 0x10, RZ ;  /* 0x0000001011117819 */ /* 0x000fc600000006ff */
[----:B------:R-:W-:Y:S01]  /*1600*/  FFMA R10, R11, R16, R10 ;  /* 0x000000100b0a7223 */ /* 0x000fe2000000000a */
[----:B----4-:R-:W-:Y:S01]  /*1610*/  SHF.R.U64 R16, R12, 0x10, R13 ;  /* 0x000000100c107819 */ /* 0x010fe2000000120d */
[----:B------:R-:W-:Y:S02]  /*1620*/  IMAD.U32 R11, R18, 0x10000, RZ ;  /* 0x00010000120b7824 */ /* 0x000fe400078e00ff */
[----:B------:R-:W-:Y:S02]  /*1630*/  IMAD.U32 R12, R12, 0x10000, RZ ;  /* 0x000100000c0c7824 */ /* 0x000fe400078e00ff */
[----:B------:R-:W-:Y:S02]  /*1640*/  IMAD.U32 R16, R16, 0x10000, RZ ;  /* 0x0001000010107824 */ /* 0x000fe400078e00ff */
[----:B------:R-:W-:Y:S01]  /*1650*/  FFMA R10, R11, R12, R10 ;  /* 0x0000000c0b0a7223 */ /* 0x000fe2000000000a */
[----:B------:R-:W-:Y:S01]  /*1660*/  IMAD.U32 R11, R19, 0x10000, RZ ;  /* 0x00010000130b7824 */ /* 0x000fe200078e00ff */
[----:B------:R-:W-:-:S02]  /*1670*/  SHF.L.U32 R12, R13, 0x10, RZ ;  /* 0x000000100d0c7819 */ /* 0x000fc400000006ff */
[----:B------:R-:W-:Y:S01]  /*1680*/  FFMA R10, R17, R16, R10 ;  /* 0x00000010110a7223 */ /* 0x000fe2000000000a */
[----:B------:R-:W-:Y:S02]  /*1690*/  SHF.R.U32.HI R19, RZ, 0x10, R19 ;  /* 0x00000010ff137819 */ /* 0x000fe40000011613 */
[----:B------:R-:W-:Y:S01]  /*16a0*/  SHF.R.U32.HI R13, RZ, 0x10, R13 ;  /* 0x00000010ff0d7819 */ /* 0x000fe2000001160d */
[----:B------:R-:W-:Y:S01]  /*16b0*/  FFMA R10, R11, R12, R10 ;  /* 0x0000000c0b0a7223 */ /* 0x000fe2000000000a */
[C---:B-----5:R-:W-:Y:S01]  /*16c0*/  SHF.R.U64 R16, R14.reuse, 0x10, R15 ;  /* 0x000000100e107819 */ /* 0x060fe2000000120f */
[----:B------:R-:W-:Y:S02]  /*16d0*/  IMAD.U32 R11, R19, 0x10000, RZ ;  /* 0x00010000130b7824 */ /* 0x000fe400078e00ff */
[----:B------:R-:W-:Y:S02]  /*16e0*/  IMAD.U32 R12, R13, 0x10000, RZ ;  /* 0x000100000d0c7824 */ /* 0x000fe400078e00ff */
[----:B------:R-:W-:-:S02]  /*16f0*/  IMAD.U32 R14, R14, 0x10000, RZ ;  /* 0x000100000e0e7824 */ /* 0x000fc400078e00ff */
[----:B------:R-:W-:Y:S01]  /*1700*/  FFMA R10, R11, R12, R10 ;  /* 0x0000000c0b0a7223 */ /* 0x000fe2000000000a */
[----:B------:R-:W-:Y:S02]  /*1710*/  SHF.L.U32 R12, R16, 0x10, RZ ;  /* 0x00000010100c7819 */ /* 0x000fe400000006ff */
[----:B------:R-:W-:Y:S02]  /*1720*/  SHF.R.U32.HI R16, RZ, 0x10, R15 ;  /* 0x00000010ff107819 */ /* 0x000fe4000001160f */
[C---:B--2---:R-:W-:Y:S02]  /*1730*/  SHF.R.U64 R17, R20.reuse, 0x10, R21 ;  /* 0x0000001014117819 */ /* 0x044fe40000001215 */
[----:B------:R-:W-:Y:S01]  /*1740*/  SHF.L.U32 R13, R20, 0x10, RZ ;  /* 0x00000010140d7819 */ /* 0x000fe200000006ff */
[----:B------:R-:W-:Y:S02]  /*1750*/  IMAD.U32 R16, R16, 0x10000, RZ ;  /* 0x0001000010107824 */ /* 0x000fe400078e00ff */
[----:B------:R-:W-:-:S02]  /*1760*/  IMAD.U32 R11, R17, 0x10000, RZ ;  /* 0x00010000110b7824 */ /* 0x000fc400078e00ff */
[----:B------:R-:W-:Y:S01]  /*1770*/  FFMA R10, R13, R14, R10 ;  /* 0x0000000e0d0a7223 */ /* 0x000fe2000000000a */
[----:B------:R-:W-:Y:S02]  /*1780*/  IMAD.U32 R13, R21, 0x10000, RZ ;  /* 0x00010000150d7824 */ /* 0x000fe400078e00ff */
[----:B------:R-:W-:Y:S02]  /*1790*/  IMAD.U32 R14, R15, 0x10000, RZ ;  /* 0x000100000f0e7824 */ /* 0x000fe400078e00ff */
[----:B------:R-:W-:Y:S01]  /*17a0*/  FFMA R10, R11, R12, R10 ;  /* 0x0000000c0b0a7223 */ /* 0x000fe2000000000a */
[----:B------:R-:W-:-:S03]  /*17b0*/  SHF.R.U32.HI R11, RZ, 0x10, R21 ;  /* 0x00000010ff0b7819 */ /* 0x000fc60000011615 */
[----:B------:R-:W-:Y:S02]  /*17c0*/  FFMA R10, R13, R14, R10 ;  /* 0x0000000e0d0a7223 */ /* 0x000fe4000000000a */
[----:B------:R-:W-:-:S04]  /*17d0*/  IMAD.U32 R11, R11, 0x10000, RZ ;  /* 0x000100000b0b7824 */ /* 0x000fc800078e00ff */
[----:B------:R-:W-:Y:S01]  /*17e0*/  FFMA R16, R11, R16, R10 ;  /* 0x000000100b107223 */ /* 0x000fe2000000000a */
[----:B------:R-:W-:Y:S06]  /*17f0*/  @P1 BRA `(.L_x_24) ;  /* 0xfffffff800c41947 */ /* 0x000fec000383ffff */
.L_x_23:
[----:B------:R-:W-:Y:S05]  /*1800*/  BSYNC.RECONVERGENT B1 ;  /* 0x0000000000017941 */ /* 0x000fea0003800200 */
.L_x_22:
[----:B------:R-:W-:Y:S05]  /*1810*/  @!P0 BRA `(.L_x_21) ;  /* 0x00000004001c8947 */ /* 0x000fea0003800000 */
[----:B------:R-:W-:Y:S01]  /*1820*/  ISETP.NE.AND P1, PT, R25, 0x1, PT ;  /* 0x000000011900780c */ /* 0x000fe20003f25270 */
[----:B------:R-:W-:Y:S01]  /*1830*/  BSSY.RECONVERGENT B1, `(.L_x_25) ;  /* 0x000002d000017945 */ /* 0x000fe20003800200 */
[----:B------:R-:W-:-:S11]  /*1840*/  LOP3.LUT P0, RZ, R0, 0x80, RZ, 0xc0, !PT ;  /* 0x0000008000ff7812 */ /* 0x000fd6000780c0ff */
[----:B------:R-:W-:Y:S05]  /*1850*/  @!P1 BRA `(.L_x_26) ;  /* 0x0000000000a89947 */ /* 0x000fea0003800000 */
[----:B------:R-:W-:-:S05]  /*1860*/  IMAD.WIDE.U32 R18, R23, 0x2, R6 ;  /* 0x0000000217127825 */ /* 0x000fca00078e0006 */
[----:B------:R-:W2:Y:S04]  /*1870*/  LDG.E.64.CONSTANT R8, desc[UR8][R18.64] ;  /* 0x0000000812087981 */ /* 0x000ea8000c1e9b00 */
[----:B------:R0:W3:Y:S01]  /*1880*/  LDG.E.64.CONSTANT R10, desc[UR8][R18.64+0x100] ;  /* 0x00010008120a7981 */ /* 0x0000e2000c1e9b00 */
[----:B------:R-:W1:Y:S01]  /*1890*/  S2UR UR5, SR_CgaCtaId ;  /* 0x00000000000579c3 */ /* 0x000e620000008800 */
[----:B------:R-:W-:Y:S02]  /*18a0*/  UMOV UR4, 0x400 ;  /* 0x0000040000047882 */ /* 0x000fe40000000000 */
[----:B-1----:R-:W-:-:S06]  /*18b0*/  ULEA UR4, UR5, UR4, 0x18 ;  /* 0x0000000405047291 */ /* 0x002fcc000f8ec0ff */
[C---:B------:R-:W-:Y:S01]  /*18c0*/  LEA R0, R23.reuse, UR4, 0x1 ;  /* 0x0000000417007c11 */ /* 0x040fe2000f8e08ff */
[----:B------:R-:W-:-:S04]  /*18d0*/  VIADD R23, R23, 0x100 ;  /* 0x0000010017177836 */ /* 0x000fc80000000000 */
[----:B------:R-:W1:Y:S04]  /*18e0*/  LDS.64 R12, [R0] ;  /* 0x00000000000c7984 */ /* 0x000e680000000a00 */
[----:B------:R4:W5:Y:S01]  /*18f0*/  LDS.64 R14, [R0+0x100] ;  /* 0x00010000000e7984 */ /* 0x0009620000000a00 */
[C---:B-1----:R-:W-:Y:S01]  /*1900*/  SHF.R.U64 R21, R12.reuse, 0x10, R13 ;  /* 0x000000100c157819 */ /* 0x042fe2000000120d */
[----:B------:R-:W-:-:S03]  /*1910*/  IMAD.U32 R17, R12, 0x10000, RZ ;  /* 0x000100000c117824 */ /* 0x000fc600078e00ff */
[----:B0-----:R-:W-:Y:S02]  /*1920*/  SHF.L.U32 R19, R21, 0x10, RZ ;  /* 0x0000001015137819 */ /* 0x001fe400000006ff */
[C-C-:B--2---:R-:W-:Y:S02]  /*1930*/  SHF.R.U64 R20, R8.reuse, 0x10, R9.reuse ;  /* 0x0000001008147819 */ /* 0x144fe40000001209 */
[----:B------:R-:W-:Y:S02]  /*1940*/  SHF.L.U32 R8, R8, 0x10, RZ ;  /* 0x0000001008087819 */ /* 0x000fe400000006ff */
[----:B----4-:R-:W-:Y:S01]  /*1950*/  SHF.R.U32.HI R0, RZ, 0x10, R9 ;  /* 0x00000010ff007819 */ /* 0x010fe20000011609 */
[----:B------:R-:W-:Y:S02]  /*1960*/  IMAD.U32 R12, R20, 0x10000, RZ ;  /* 0x00010000140c7824 */ /* 0x000fe400078e00ff */
[----:B------:R-:W-:Y:S01]  /*1970*/  FFMA R8, R17, R8, R16 ;  /* 0x0000000811087223 */ /* 0x000fe20000000010 */
[----:B------:R-:W-:Y:S01]  /*1980*/  IMAD.U32 R16, R9, 0x10000, RZ ;  /* 0x0001000009107824 */ /* 0x000fe200078e00ff */
[----:B------:R-:W-:Y:S01]  /*1990*/  SHF.R.U32.HI R9, RZ, 0x10, R13 ;  /* 0x00000010ff097819 */ /* 0x000fe2000001160d */
[----:B------:R-:W-:-:S02]  /*19a0*/  IMAD.U32 R17, R13, 0x10000, RZ ;  /* 0x000100000d117824 */ /* 0x000fc400078e00ff */
[----:B------:R-:W-:Y:S01]  /*19b0*/  FFMA R8, R19, R12, R8 ;  /* 0x0000000c13087223 */ /* 0x000fe20000000008 */
[----:B------:R-:W-:Y:S01]  /*19c0*/  SHF.L.U32 R0, R0, 0x10, RZ ;  /* 0x0000001000007819 */ /* 0x000fe200000006ff */
[----:B------:R-:W-:Y:S02]  /*19d0*/  IMAD.U32 R9, R9, 0x10000, RZ ;  /* 0x0001000009097824 */ /* 0x000fe400078e00ff */
[----:B------:R-:W-:Y:S01]  /*19e0*/  FFMA R8, R17, R16, R8 ;  /* 0x0000001011087223 */ /* 0x000fe20000000008 */
[C---:B---3--:R-:W-:Y:S01]  /*19f0*/  SHF.R.U64 R12, R10.reuse, 0x10, R11 ;  /* 0x000000100a0c7819 */ /* 0x048fe2000000120b */
[----:B------:R-:W-:Y:S01]  /*1a00*/  IMAD.U32 R10, R10, 0x10000, RZ ;  /* 0x000100000a0a7824 */ /* 0x000fe200078e00ff */
[C---:B-----5:R-:W-:Y:S01]  /*1a10*/  SHF.R.U64 R16, R14.reuse, 0x10, R15 ;  /* 0x000000100e107819 */ /* 0x060fe2000000120f */
[----:B------:R-:W-:Y:S01]  /*1a20*/  FFMA R0, R9, R0, R8 ;  /* 0x0000000009007223 */ /* 0x000fe20000000008 */
[----:B------:R-:W-:Y:S01]  /*1a30*/  SHF.L.U32 R13, R14, 0x10, RZ ;  /* 0x000000100e0d7819 */ /* 0x000fe200000006ff */
[----:B------:R-:W-:-:S02]  /*1a40*/  IMAD.U32 R8, R12, 0x10000, RZ ;  /* 0x000100000c087824 */ /* 0x000fc400078e00ff */
[----:B------:R-:W-:Y:S01]  /*1a50*/  IMAD.U32 R9, R16, 0x10000, RZ ;  /* 0x0001000010097824 */ /* 0x000fe200078e00ff */
[----:B------:R-:W-:Y:S01]  /*1a60*/  SHF.R.U32.HI R16, RZ, 0x10, R11 ;  /* 0x00000010ff107819 */ /* 0x000fe2000001160b */
[----:B------:R-:W-:Y:S01]  /*1a70*/  FFMA R0, R13, R10, R0 ;  /* 0x0000000a0d007223 */ /* 0x000fe20000000000 */
[----:B------:R-:W-:Y:S02]  /*1a80*/  SHF.L.U32 R11, R11, 0x10, RZ ;  /* 0x000000100b0b7819 */ /* 0x000fe400000006ff */
[----:B------:R-:W-:Y:S01]  /*1a90*/  SHF.R.U32.HI R10, RZ, 0x10, R15 ;  /* 0x00000010ff0a7819 */ /* 0x000fe2000001160f */
[----:B------:R-:W-:Y:S02]  /*1aa0*/  IMAD.U32 R15, R15, 0x10000, RZ ;  /* 0x000100000f0f7824 */ /* 0x000fe400078e00ff */
[----:B------:R-:W-:Y:S01]  /*1ab0*/  FFMA R0, R9, R8, R0 ;  /* 0x0000000809007223 */ /* 0x000fe20000000000 */
[----:B------:R-:W-:Y:S01]  /*1ac0*/  IMAD.U32 R16, R16, 0x10000, RZ ;  /* 0x0001000010107824 */ /* 0x000fe200078e00ff */
[----:B------:R-:W-:-:S02]  /*1ad0*/  SHF.L.U32 R9, R10, 0x10, RZ ;  /* 0x000000100a097819 */ /* 0x000fc400000006ff */
[----:B------:R-:W-:-:S04]  /*1ae0*/  FFMA R0, R15, R11, R0 ;  /* 0x0000000b0f007223 */ /* 0x000fc80000000000 */
[----:B------:R-:W-:-:S07]  /*1af0*/  FFMA R16, R9, R16, R0 ;  /* 0x0000001009107223 */ /* 0x000fce0000000000 */
.L_x_26:
[----:B------:R-:W-:Y:S05]  /*1b00*/  BSYNC.RECONVERGENT B1 ;  /* 0x0000000000017941 */ /* 0x000fea0003800200 */
.L_x_25:
[----:B------:R-:W-:Y:S05]  /*1b10*/  @P0 BRA `(.L_x_21) ;  /* 0x00000000005c0947 */ /* 0x000fea0003800000 */
[----:B------:R-:W-:-:S06]  /*1b20*/  IMAD.WIDE.U32 R8, R23, 0x2, R6 ;  /* 0x0000000217087825 */ /* 0x000fcc00078e0006 */
[----:B------:R-:W2:Y:S01]  /*1b30*/  LDG.E.64.CONSTANT R8, desc[UR8][R8.64] ;  /* 0x0000000808087981 */ /* 0x000ea2000c1e9b00 */
[----:B------:R-:W0:Y:S01]  /*1b40*/  S2UR UR5, SR_CgaCtaId ;  /* 0x00000000000579c3 */ /* 0x000e220000008800 */
[----:B------:R-:W-:Y:S02]  /*1b50*/  UMOV UR4, 0x400 ;  /* 0x0000040000047882 */ /* 0x000fe40000000000 */
[----:B0-----:R-:W-:-:S06]  /*1b60*/  ULEA UR4, UR5, UR4, 0x18 ;  /* 0x0000000405047291 */ /* 0x001fcc000f8ec0ff */
[----:B------:R-:W-:-:S06]  /*1b70*/  LEA R10, R23, UR4, 0x1 ;  /* 0x00000004170a7c11 */ /* 0x000fcc000f8e08ff */
[----:B------:R-:W0:Y:S02]  /*1b80*/  LDS.64 R10, [R10] ;  /* 0x000000000a0a7984 */ /* 0x000e240000000a00 */
[C---:B0-----:R-:W-:Y:S02]  /*1b90*/  SHF.L.U32 R13, R10.reuse, 0x10, RZ ;  /* 0x000000100a0d7819 */ /* 0x041fe400000006ff */
[----:B------:R-:W-:Y:S02]  /*1ba0*/  SHF.R.U64 R14, R10, 0x10, R11 ;  /* 0x000000100a0e7819 */ /* 0x000fe4000000120b */
[C---:B--2---:R-:W-:Y:S01]  /*1bb0*/  SHF.R.U64 R12, R8.reuse, 0x10, R9 ;  /* 0x00000010080c7819 */ /* 0x044fe20000001209 */
[----:B------:R-:W-:Y:S01]  /*1bc0*/  IMAD.U32 R0, R8, 0x10000, RZ ;  /* 0x0001000008007824 */ /* 0x000fe200078e00ff */
[----:B------:R-:W-:Y:S02]  /*1bd0*/  SHF.R.U32.HI R8, RZ, 0x10, R11 ;  /* 0x00000010ff087819 */ /* 0x000fe4000001160b */
[----:B------:R-:W-:Y:S01]  /*1be0*/  SHF.L.U32 R11, R11, 0x10, RZ ;  /* 0x000000100b0b7819 */ /* 0x000fe200000006ff */
[----:B------:R-:W-:Y:S01]  /*1bf0*/  FFMA R0, R13, R0, R16 ;  /* 0x000000000d007223 */ /* 0x000fe20000000010 */
[----:B------:R-:W-:Y:S01]  /*1c00*/  IMAD.U32 R12, R12, 0x10000, RZ ;  /* 0x000100000c0c7824 */ /* 0x000fe200078e00ff */
[----:B------:R-:W-:Y:S01]  /*1c10*/  SHF.R.U32.HI R16, RZ, 0x10, R9 ;  /* 0x00000010ff107819 */ /* 0x000fe20000011609 */
[----:B------:R-:W-:-:S02]  /*1c20*/  IMAD.U32 R13, R14, 0x10000, RZ ;  /* 0x000100000e0d7824 */ /* 0x000fc400078e00ff */
[----:B------:R-:W-:Y:S02]  /*1c30*/  IMAD.U32 R9, R9, 0x10000, RZ ;  /* 0x0001000009097824 */ /* 0x000fe400078e00ff */
[----:B------:R-:W-:Y:S01]  /*1c40*/  FFMA R0, R13, R12, R0 ;  /* 0x0000000c0d007223 */ /* 0x000fe20000000000 */
[----:B------:R-:W-:Y:S01]  /*1c50*/  SHF.L.U32 R13, R8, 0x10, RZ ;  /* 0x00000010080d7819 */ /* 0x000fe200000006ff */
[----:B------:R-:W-:Y:S02]  /*1c60*/  IMAD.U32 R16, R16, 0x10000, RZ ;  /* 0x0001000010107824 */ /* 0x000fe400078e00ff */
[----:B------:R-:W-:-:S04]  /*1c70*/  FFMA R0, R11, R9, R0 ;  /* 0x000000090b007223 */ /* 0x000fc80000000000 */
[----:B------:R-:W-:-:S07]  /*1c80*/  FFMA R16, R13, R16, R0 ;  /* 0x000000100d107223 */ /* 0x000fce0000000000 */
.L_x_21:
[----:B------:R-:W-:Y:S05]  /*1c90*/  BSYNC.RECONVERGENT B0 ;  /* 0x0000000000007941 */ /* 0x000fea0003800200 */
.L_x_20:
[----:B------:R-:W-:Y:S01]  /*1ca0*/  IMAD.IADD R11, R4, 0x1, R5 ;  /* 0x00000001040b7824 */ /* 0x000fe200078e0205 */
[----:B------:R-:W-:Y:S04]  /*1cb0*/  BSSY.RECONVERGENT B0, `(.L_x_27) ;  /* 0x0000082000007945 */ /* 0x000fe80003800200 */
[----:B------:R-:W-:-:S13]  /*1cc0*/  ISETP.GE.AND P0, PT, R11, R3, PT ;  /* 0x000000030b00720c */ /* 0x000fda0003f06270 */
[----:B------:R-:W-:Y:S05]  /*1cd0*/  @P0 BRA `(.L_x_28) ;  /* 0x0000000400fc0947 */ /* 0x000fea0003800000 */
[----:B------:R-:W-:Y:S01]  /*1ce0*/  LOP3.LUT R9, RZ, R4, RZ, 0x33, !PT ;  /* 0x00000004ff097212 */ /* 0x000fe200078e33ff */
[----:B------:R-:W-:Y:S01]  /*1cf0*/  BSSY.RECONVERGENT B1, `(.L_x_29) ;  /* 0x0000040000017945 */ /* 0x000fe20003800200 */
[----:B------:R-:W-:-:S05]  /*1d00*/  VIADDMNMX R0, R11, 0x20, R3, !PT ;  /* 0x000000200b007846 */ /* 0x000fca0007800103 */
[----:B------:R-:W-:-:S05]  /*1d10*/  IMAD.IADD R0, R0, 0x1, R9 ;  /* 0x0000000100007824 */ /* 0x000fca00078e0209 */
[----:B------:R-:W-:-:S04]  /*1d20*/  IADD3 R8, PT, PT, -R5, R0, RZ ;  /* 0x0000000005087210 */ /* 0x000fc80007ffe1ff */
[C---:B------:R-:W-:Y:S02]  /*1d30*/  ISETP.GE.U32.AND P0, PT, R8.reuse, 0xe0, PT ;  /* 0x000000e00800780c */ /* 0x040fe40003f06070 */
[----:B------:R-:W-:-:S04]  /*1d40*/  LEA.HI R5, R8, 0x1, RZ, 0x1b ;  /* 0x0000000108057811 */ /* 0x000fc800078fd8ff */
[----:B------:R-:W-:-:S04]  /*1d50*/  LOP3.LUT R25, R5, 0x7, RZ, 0xc0, !PT ;  /* 0x0000000705197812 */ /* 0x000fc800078ec0ff */
[----:B------:R-:W-:-:S03]  /*1d60*/  ISETP.NE.AND P1, PT, R25, RZ, PT ;  /* 0x000000ff1900720c */ /* 0x000fc60003f25270 */
[----:B------:R-:W-:Y:S10]  /*1d70*/  @!P0 BRA `(.L_x_30) ;  /* 0x0000000000dc8947 */ /* 0x000ff40003800000 */
[----:B------:R-:W0:Y:S01]  /*1d80*/  S2R R13, SR_CgaCtaId ;  /* 0x00000000000d7919 */ /* 0x000e220000008800 */
[----:B------:R-:W-:Y:S01]  /*1d90*/  IMAD.SHL.U32 R9, R3, 0x2, RZ ;  /* 0x0000000203097824 */ /* 0x000fe200078e00ff */
[----:B------:R-:W-:Y:S02]  /*1da0*/  MOV R8, 0x400 ;  /* 0x0000040000087802 */ /* 0x000fe40000000f00 */
[----:B------:R-:W-:Y:S02]  /*1db0*/  LOP3.LUT R3, R5, 0xffffff8, RZ, 0xc0, !PT ;  /* 0x0ffffff805037812 */ /* 0x000fe400078ec0ff */
[----:B------:R-:W-:Y:S02]  /*1dc0*/  LOP3.LUT R9, R9, 0xffffff00, RZ, 0xc0, !PT ;  /* 0xffffff0009097812 */ /* 0x000fe400078ec0ff */
[----:B------:R-:W-:-:S03]  /*1dd0*/  IADD3 R3, PT, PT, -R3, RZ, RZ ;  /* 0x000000ff03037210 */ /* 0x000fc60007ffe1ff */
[----:B------:R-:W-:Y:S01]  /*1de0*/  IMAD R9, R4, 0x2, R9 ;  /* 0x0000000204097824 */ /* 0x000fe200078e0209 */
[----:B0-----:R-:W-:-:S04]  /*1df0*/  LEA R8, R13, R8, 0x18 ;  /* 0x000000080d087211 */ /* 0x001fc800078ec0ff */
[----:B------:R-:W-:-:S07]  /*1e00*/  IADD3 R10, PT, PT, R9, 0x100, R8 ;  /* 0x00000100090a7810 */ /* 0x000fce0007ffe008 */
.L_x_31:
[----:B------:R-:W-:Y:S01]  /*1e10*/  IMAD.WIDE R8, R11, 0x2, R6 ;  /* 0x000000020b087825 */ /* 0x000fe200078e0206 */
[----:B------:R-:W0:Y:S04]  /*1e20*/  LDS.U16 R24, [R10+-0x100] ;  /* 0xffff00000a187984 */ /* 0x000e280000000400 */
[----:B------:R-:W2:Y:S04]  /*1e30*/  LDG.E.U16.CONSTANT R26, desc[UR8][R8.64] ;  /* 0x00000008081a7981 */ /* 0x000ea8000c1e9500 */
[----:B------:R-:W3:Y:S04]  /*1e40*/  LDG.E.U16.CONSTANT R12, desc[UR8][R8.64+0x40] ;  /* 0x00004008080c7981 */ /* 0x000ee8000c1e9500 */
[----:B------:R-:W4:Y:S04]  /*1e50*/  LDG.E.U16.CONSTANT R13, desc[UR8][R8.64+0x80] ;  /* 0x00008008080d7981 */ /* 0x000f28000c1e9500 */
[----:B------:R-:W5:Y:S04]  /*1e60*/  LDG.E.U16.CONSTANT R14, desc[UR8][R8.64+0xc0] ;  /* 0x0000c008080e7981 */ /* 0x000f68000c1e9500 */
[----:B------:R-:W5:Y:S04]  /*1e70*/  LDG.E.U16.CONSTANT R15, desc[UR8][R8.64+0x100] ;  /* 0x00010008080f7981 */ /* 0x000f68000c1e9500 */
[----:B------:R-:W5:Y:S04]  /*1e80*/  LDG.E.U16.CONSTANT R17, desc[UR8][R8.64+0x140] ;  /* 0x0001400808117981 */ /* 0x000f68000c1e9500 */
[----:B------:R-:W5:Y:S04]  /*1e90*/  LDG.E.U16.CONSTANT R18, desc[UR8][R8.64+0x180] ;  /* 0x0001800808127981 */ /* 0x000f68000c1e9500 */
[----:B------:R1:W5:Y:S01]  /*1ea0*/  LDG.E.U16.CONSTANT R19, desc[UR8][R8.64+0x1c0] ;  /* 0x0001c00808137981 */ /* 0x000362000c1e9500 */
[----:B------:R-:W-:-:S02]  /*1eb0*/  VIADD R3, R3, 0x8 ;  /* 0x0000000803037836 */ /* 0x000fc40000000000 */
[----:B------:R-:W-:Y:S01]  /*1ec0*/  VIADD R11, R11, 0x100 ;  /* 0x000001000b0b7836 */ /* 0x000fe20000000000 */
[----:B------:R-:W1:Y:S02]  /*1ed0*/  LDS.U16 R20, [R10+-0xc0] ;  /* 0xffff40000a147984 */ /* 0x000e640000000400 */
[----:B------:R-:W-:Y:S02]  /*1ee0*/  ISETP.NE.AND P0, PT, R3, RZ, PT ;  /* 0x000000ff0300720c */ /* 0x000fe40003f05270 */
[----:B------:R-:W1:Y:S01]  /*1ef0*/  LDS.U16 R22, [R10+-0x80] ;  /* 0xffff80000a167984 */ /* 0x000e620000000400 */
[----:B0-----:R-:W-:-:S03]  /*1f00*/  IMAD.U32 R27, R24, 0x10000, RZ ;  /* 0x00010000181b7824 */ /* 0x001fc600078e00ff */
[----:B------:R-:W-:Y:S04]  /*1f10*/  LDS.U16 R23, [R10+-0x40] ;  /* 0xffffc0000a177984 */ /* 0x000fe80000000400 */
[----:B------:R-:W0:Y:S04]  /*1f20*/  LDS.U16 R21, [R10] ;  /* 0x000000000a157984 */ /* 0x000e280000000400 */
[----:B------:R-:W0:Y:S04]  /*1f30*/  LDS.U16 R24, [R10+0x40] ;  /* 0x000040000a187984 */ /* 0x000e280000000400 */
[----:B-1----:R-:W1:Y:S01]  /*1f40*/  LDS.U16 R8, [R10+0xc0] ;  /* 0x0000c0000a087984 */ /* 0x002e620000000400 */
[----:B------:R-:W-:Y:S01]  /*1f50*/  SHF.L.U32 R9, R20, 0x10, RZ ;  /* 0x0000001014097819 */ /* 0x000fe200000006ff */
[----:B------:R-:W-:Y:S01]  /*1f60*/  IMAD.U32 R22, R22, 0x10000, RZ ;  /* 0x0001000016167824 */ /* 0x000fe200078e00ff */
[----:B0-----:R-:W-:Y:S01]  /*1f70*/  SHF.L.U32 R20, R21, 0x10, RZ ;  /* 0x0000001015147819 */ /* 0x001fe200000006ff */
[----:B------:R-:W-:-:S02]  /*1f80*/  IMAD.U32 R24, R24, 0x10000, RZ ;  /* 0x0001000018187824 */ /* 0x000fc400078e00ff */
[----:B--2---:R-:W-:-:S04]  /*1f90*/  IMAD.U32 R26, R26, 0x10000, RZ ;  /* 0x000100001a1a7824 */ /* 0x004fc800078e00ff */
[----:B------:R-:W-:Y:S01]  /*1fa0*/  FFMA R26, R27, R26, R16 ;  /* 0x0000001a1b1a7223 */ /* 0x000fe20000000010 */
[----:B---3--:R-:W-:Y:S01]  /*1fb0*/  IMAD.U32 R12, R12, 0x10000, RZ ;  /* 0x000100000c0c7824 */ /* 0x008fe200078e00ff */
[----:B------:R0:W2:Y:S01]  /*1fc0*/  LDS.U16 R16, [R10+0x80] ;  /* 0x000080000a107984 */ /* 0x0000a20000000400 */
[----:B----4-:R-:W-:Y:S02]  /*1fd0*/  SHF.L.U32 R13, R13, 0x10, RZ ;  /* 0x000000100d0d7819 */ /* 0x010fe400000006ff */
[----:B------:R-:W-:Y:S01]  /*1fe0*/  FFMA R9, R9, R12, R26 ;  /* 0x0000000c09097223 */ /* 0x000fe2000000001a */
[----:B------:R-:W-:Y:S02]  /*1ff0*/  IMAD.U32 R12, R23, 0x10000, RZ ;  /* 0x00010000170c7824 */ /* 0x000fe400078e00ff */
[----:B-----5:R-:W-:Y:S02]  /*2000*/  IMAD.U32 R14, R14, 0x10000, RZ ;  /* 0x000100000e0e7824 */ /* 0x020fe400078e00ff */
[----:B------:R-:W-:Y:S01]  /*2010*/  FFMA R9, R22, R13, R9 ;  /* 0x0000000d16097223 */ /* 0x000fe20000000009 */
[----:B-1----:R-:W-:Y:S01]  /*2020*/  IMAD.U32 R13, R8, 0x10000, RZ ;  /* 0x00010000080d7824 */ /* 0x002fe200078e00ff */
[----:B0-----:R-:W-:Y:S01]  /*2030*/  IADD3 R10, PT, PT, R10, 0x200, RZ ;  /* 0x000002000a0a7810 */ /* 0x001fe20007ffe0ff */
[----:B------:R-:W-:-:S02]  /*2040*/  IMAD.U32 R15, R15, 0x10000, RZ ;  /* 0x000100000f0f7824 */ /* 0x000fc400078e00ff */
[----:B------:R-:W-:Y:S01]  /*2050*/  FFMA R9, R12, R14, R9 ;  /* 0x0000000e0c097223 */ /* 0x000fe20000000009 */
[----:B------:R-:W-:-:S03]  /*2060*/  SHF.L.U32 R17, R17, 0x10, RZ ;  /* 0x0000001011117819 */ /* 0x000fc600000006ff */
[----:B------:R-:W-:Y:S01]  /*2070*/  FFMA R9, R20, R15, R9 ;  /* 0x0000000f14097223 */ /* 0x000fe20000000009 */
[----:B------:R-:W-:-:S03]  /*2080*/  SHF.L.U32 R18, R18, 0x10, RZ ;  /* 0x0000001012127819 */ /* 0x000fc600000006ff */
[----:B------:R-:W-:Y:S01]  /*2090*/  FFMA R9, R24, R17, R9 ;  /* 0x0000001118097223 */ /* 0x000fe20000000009 */
[----:B------:R-:W-:Y:S01]  /*20a0*/  SHF.L.U32 R19, R19, 0x10, RZ ;  /* 0x0000001013137819 */ /* 0x000fe200000006ff */
[----:B--2---:R-:W-:-:S04]  /*20b0*/  IMAD.U32 R16, R16, 0x10000, RZ ;  /* 0x0001000010107824 */ /* 0x004fc800078e00ff */
[----:B------:R-:W-:-:S04]  /*20c0*/  FFMA R16, R16, R18, R9 ;  /* 0x0000001210107223 */ /* 0x000fc80000000009 */
[----:B------:R-:W-:Y:S01]  /*20d0*/  FFMA R16, R13, R19, R16 ;  /* 0x000000130d107223 */ /* 0x000fe20000000010 */
[----:B------:R-:W-:Y:S06]  /*20e0*/  @P0 BRA `(.L_x_31) ;  /* 0xfffffffc00480947 */ /* 0x000fec000383ffff */
.L_x_30:
[----:B------:R-:W-:Y:S05]  /*20f0*/  BSYNC.RECONVERGENT B1 ;  /* 0x0000000000017941 */ /* 0x000fea0003800200 */
.L_x_29:
[----:B------:R-:W-:Y:S05]  /*2100*/  @!P1 BRA `(.L_x_28) ;  /* 0x0000000000f09947 */ /* 0x000fea0003800000 */
[----:B------:R-:W-:Y:S01]  /*2110*/  ISETP.GE.U32.AND P0, PT, R25, 0x4, PT ;  /* 0x000000041900780c */ /* 0x000fe20003f06070 */
[----:B------:R-:W-:Y:S01]  /*2120*/  BSSY.RECONVERGENT B1, `(.L_x_32) ;  /* 0x000001d000017945 */ /* 0x000fe20003800200 */
[----:B------:R-:W-:-:S11]  /*2130*/  LOP3.LUT P1, R5, R5, 0x3, RZ, 0xc0, !PT ;  /* 0x0000000305057812 */ /* 0x000fd6000782c0ff */
[----:B------:R-:W-:Y:S05]  /*2140*/  @!P0 BRA `(.L_x_33) ;  /* 0x0000000000688947 */ /* 0x000fea0003800000 */
[----:B------:R-:W-:-:S05]  /*2150*/  IMAD.WIDE R8, R11, 0x2, R6 ;  /* 0x000000020b087825 */ /* 0x000fca00078e0206 */
[----:B------:R-:W2:Y:S04]  /*2160*/  LDG.E.U16.CONSTANT R12, desc[UR8][R8.64] ;  /* 0x00000008080c7981 */ /* 0x000ea8000c1e9500 */
[----:B------:R-:W3:Y:S04]  /*2170*/  LDG.E.U16.CONSTANT R15, desc[UR8][R8.64+0x40] ;  /* 0x00004008080f7981 */ /* 0x000ee8000c1e9500 */
[----:B------:R-:W4:Y:S04]  /*2180*/  LDG.E.U16.CONSTANT R18, desc[UR8][R8.64+0x80] ;  /* 0x0000800808127981 */ /* 0x000f28000c1e9500 */
[----:B------:R0:W5:Y:S01]  /*2190*/  LDG.E.U16.CONSTANT R20, desc[UR8][R8.64+0xc0] ;  /* 0x0000c00808147981 */ /* 0x000162000c1e9500 */
[----:B------:R-:W1:Y:S01]  /*21a0*/  S2UR UR5, SR_CgaCtaId ;  /* 0x00000000000579c3 */ /* 0x000e620000008800 */
[----:B------:R-:W-:-:S02]  /*21b0*/  UMOV UR4, 0x400 ;  /* 0x0000040000047882 */ /* 0x000fc40000000000 */
[----:B-1----:R-:W-:-:S06]  /*21c0*/  ULEA UR4, UR5, UR4, 0x18 ;  /* 0x0000000405047291 */ /* 0x002fcc000f8ec0ff */
[C---:B------:R-:W-:Y:S01]  /*21d0*/  LEA R3, R11.reuse, UR4, 0x1 ;  /* 0x000000040b037c11 */ /* 0x040fe2000f8e08ff */
[----:B------:R-:W-:-:S04]  /*21e0*/  VIADD R11, R11, 0x80 ;  /* 0x000000800b0b7836 */ /* 0x000fc80000000000 */
[----:B------:R-:W1:Y:S04]  /*21f0*/  LDS.U16 R10, [R3] ;  /* 0x00000000030a7984 */ /* 0x000e680000000400 */
[----:B------:R-:W0:Y:S04]  /*2200*/  LDS.U16 R14, [R3+0x40] ;  /* 0x00004000030e7984 */ /* 0x000e280000000400 */
[----:B------:R-:W0:Y:S04]  /*2210*/  LDS.U16 R17, [R3+0x80] ;  /* 0x0000800003117984 */ /* 0x000e280000000400 */
[----:B------:R-:W0:Y:S01]  /*2220*/  LDS.U16 R19, [R3+0xc0] ;  /* 0x0000c00003137984 */ /* 0x000e220000000400 */
[----:B-1----:R-:W-:-:S02]  /*2230*/  SHF.L.U32 R13, R10, 0x10, RZ ;  /* 0x000000100a0d7819 */ /* 0x002fc400000006ff */
[----:B0-----:R-:W-:Y:S02]  /*2240*/  SHF.L.U32 R9, R14, 0x10, RZ ;  /* 0x000000100e097819 */ /* 0x001fe400000006ff */
[----:B------:R-:W-:Y:S02]  /*2250*/  SHF.L.U32 R8, R17, 0x10, RZ ;  /* 0x0000001011087819 */ /* 0x000fe400000006ff */
[----:B------:R-:W-:Y:S01]  /*2260*/  SHF.L.U32 R19, R19, 0x10, RZ ;  /* 0x0000001013137819 */ /* 0x000fe200000006ff */
[----:B--2---:R-:W-:Y:S02]  /*2270*/  IMAD.U32 R12, R12, 0x10000, RZ ;  /* 0x000100000c0c7824 */ /* 0x004fe400078e00ff */
[----:B---3--:R-:W-:Y:S02]  /*2280*/  IMAD.U32 R15, R15, 0x10000, RZ ;  /* 0x000100000f0f7824 */ /* 0x008fe400078e00ff */
[----:B------:R-:W-:Y:S01]  /*2290*/  FFMA R12, R13, R12, R16 ;  /* 0x0000000c0d0c7223 */ /* 0x000fe20000000010 */
[----:B----4-:R-:W-:-:S03]  /*22a0*/  IMAD.U32 R18, R18, 0x10000, RZ ;  /* 0x0001000012127824 */ /* 0x010fc600078e00ff */
[----:B------:R-:W-:Y:S01]  /*22b0*/  FFMA R9, R9, R15, R12 ;  /* 0x0000000f09097223 */ /* 0x000fe2000000000c */
[----:B-----5:R-:W-:-:S03]  /*22c0*/  IMAD.U32 R20, R20, 0x10000, RZ ;  /* 0x0001000014147824 */ /* 0x020fc600078e00ff */
[----:B------:R-:W-:-:S04]  /*22d0*/  FFMA R8, R8, R18, R9 ;  /* 0x0000001208087223 */ /* 0x000fc80000000009 */
[----:B------:R-:W-:-:S07]  /*22e0*/  FFMA R16, R19, R20, R8 ;  /* 0x0000001413107223 */ /* 0x000fce0000000008 */
.L_x_33:
[----:B------:R-:W-:Y:S05]  /*22f0*/  BSYNC.RECONVERGENT B1 ;  /* 0x0000000000017941 */ /* 0x000fea0003800200 */
.L_x_32:
[----:B------:R-:W-:Y:S05]  /*2300*/  @!P1 BRA `(.L_x_28) ;  /* 0x0000000000709947 */ /* 0x000fea0003800000 */
[----:B------:R-:W-:Y:S02]  /*2310*/  ISETP.NE.AND P1, PT, R5, 0x1, PT ;  /* 0x000000010500780c */ /* 0x000fe40003f25270 */
[----:B------:R-:W-:-:S11]  /*2320*/  LOP3.LUT P0, RZ, R0, 0x20, RZ, 0xc0, !PT ;  /* 0x0000002000ff7812 */ /* 0x000fd6000780c0ff */
[----:B------:R-:W0:Y:S01]  /*2330*/  @P1 S2R R8, SR_CgaCtaId ;  /* 0x0000000000081919 */ /* 0x000e220000008800 */
[----:B------:R-:W-:-:S04]  /*2340*/  @P1 MOV R3, 0x400 ;  /* 0x0000040000031802 */ /* 0x000fc80000000f00 */
[----:B0-----:R-:W-:Y:S01]  /*2350*/  @P1 LEA R0, R8, R3, 0x18 ;  /* 0x0000000308001211 */ /* 0x001fe200078ec0ff */
[----:B------:R-:W-:-:S03]  /*2360*/  @P1 IMAD.WIDE R8, R11, 0x2, R6 ;  /* 0x000000020b081825 */ /* 0x000fc600078e0206 */
[C---:B------:R-:W-:Y:S01]  /*2370*/  @P1 LEA R0, R11.reuse, R0, 0x1 ;  /* 0x000000000b001211 */ /* 0x040fe200078e08ff */
[----:B------:R-:W-:Y:S01]  /*2380*/  @P1 VIADD R11, R11, 0x40 ;  /* 0x000000400b0b1836 */ /* 0x000fe20000000000 */
[----:B------:R-:W2:Y:S03]  /*2390*/  @P1 LDG.E.U16.CONSTANT R5, desc[UR8][R8.64] ;  /* 0x0000000808051981 */ /* 0x000ea6000c1e9500 */
[----:B------:R-:W-:Y:S01]  /*23a0*/  @!P0 IMAD.WIDE R6, R11, 0x2, R6 ;  /* 0x000000020b068825 */ /* 0x000fe200078e0206 */
[----:B------:R-:W3:Y:S05]  /*23b0*/  @P1 LDG.E.U16.CONSTANT R12, desc[UR8][R8.64+0x40] ;  /* 0x00004008080c1981 */ /* 0x000eea000c1e9500 */
[----:B------:R-:W4:Y:S01]  /*23c0*/  @!P0 LDG.E.U16.CONSTANT R6, desc[UR8][R6.64] ;  /* 0x0000000806068981 */ /* 0x000f22000c1e9500 */
[----:B------:R-:W-:Y:S01]  /*23d0*/  @!P0 MOV R3, 0x400 ;  /* 0x0000040000038802 */ /* 0x000fe20000000f00 */
[----:B------:R-:W0:Y:S03]  /*23e0*/  @!P0 S2R R10, SR_CgaCtaId ;  /* 0x00000000000a8919 */ /* 0x000e260000008800 */
[----:B0-----:R-:W-:-:S02]  /*23f0*/  @!P0 LEA R10, R10, R3, 0x18 ;  /* 0x000000030a0a8211 */ /* 0x001fc400078ec0ff */
[----:B------:R-:W0:Y:S02]  /*2400*/  @P1 LDS.U16 R3, [R0] ;  /* 0x0000000000031984 */ /* 0x000e240000000400 */
[----:B------:R-:W-:Y:S02]  /*2410*/  @!P0 LEA R11, R11, R10, 0x1 ;  /* 0x0000000a0b0b8211 */ /* 0x000fe400078e08ff */
[----:B------:R-:W1:Y:S04]  /*2420*/  @P1 LDS.U16 R10, [R0+0x40] ;  /* 0x00004000000a1984 */ /* 0x000e680000000400 */
[----:B------:R-:W5:Y:S01]  /*2430*/  @!P0 LDS.U16 R11, [R11] ;  /* 0x000000000b0b8984 */ /* 0x000f620000000400 */
[----:B0-----:R-:W-:Y:S02]  /*2440*/  @P1 SHF.L.U32 R3, R3, 0x10, RZ ;  /* 0x0000001003031819 */ /* 0x001fe400000006ff */
[----:B-1----:R-:W-:Y:S01]  /*2450*/  @P1 SHF.L.U32 R10, R10, 0x10, RZ ;  /* 0x000000100a0a1819 */ /* 0x002fe200000006ff */
[----:B--2---:R-:W-:-:S02]  /*2460*/  @P1 IMAD.U32 R5, R5, 0x10000, RZ ;  /* 0x0001000005051824 */ /* 0x004fc400078e00ff */
[----:B---3--:R-:W-:Y:S02]  /*2470*/  @P1 IMAD.U32 R12, R12, 0x10000, RZ ;  /* 0x000100000c0c1824 */ /* 0x008fe400078e00ff */
[----:B------:R-:W-:Y:S01]  /*2480*/  @P1 FFMA R5, R3, R5, R16 ;  /* 0x0000000503051223 */ /* 0x000fe20000000010 */
[----:B-----5:R-:W-:Y:S01]  /*2490*/  @!P0 IMAD.U32 R3, R11, 0x10000, RZ ;  /* 0x000100000b038824 */ /* 0x020fe200078e00ff */
[----:B----4-:R-:W-:Y:S02]  /*24a0*/  @!P0 SHF.L.U32 R6, R6, 0x10, RZ ;  /* 0x0000001006068819 */ /* 0x010fe400000006ff */
[----:B------:R-:W-:-:S04]  /*24b0*/  @P1 FFMA R16, R10, R12, R5 ;  /* 0x0000000c0a101223 */ /* 0x000fc80000000005 */
[----:B------:R-:W-:-:S07]  /*24c0*/  @!P0 FFMA R16, R3, R6, R16 ;  /* 0x0000000603108223 */ /* 0x000fce0000000010 */
.L_x_28:
[----:B------:R-:W-:Y:S05]  /*24d0*/  BSYNC.RECONVERGENT B0 ;  /* 0x0000000000007941 */ /* 0x000fea0003800200 */
.L_x_27:
[----:B------:R-:W0:Y:S01]  /*24e0*/  SHFL.DOWN PT, R3, R16, 0x10, 0x1f ;  /* 0x0a001f0010037f89 */ /* 0x000e2200000e0000 */
[----:B------:R-:W-:Y:S01]  /*24f0*/  ISETP.NE.AND P0, PT, R4, RZ, PT ;  /* 0x000000ff0400720c */ /* 0x000fe20003f05270 */
[----:B0-----:R-:W-:-:S05]  /*2500*/  FADD R3, R3, R16 ;  /* 0x0000001003037221 */ /* 0x001fca0000000000 */
[----:B------:R-:W0:Y:S02]  /*2510*/  SHFL.DOWN PT, R0, R3, 0x8, 0x1f ;  /* 0x09001f0003007f89 */ /* 0x000e2400000e0000 */
[----:B0-----:R-:W-:-:S05]  /*2520*/  FADD R0, R3, R0 ;  /* 0x0000000003007221 */ /* 0x001fca0000000000 */
[----:B------:R-:W0:Y:S02]  /*2530*/  SHFL.DOWN PT, R5, R0, 0x4, 0x1f ;  /* 0x08801f0000057f89 */ /* 0x000e2400000e0000 */
[----:B0-----:R-:W-:-:S05]  /*2540*/  FADD R5, R0, R5 ;  /* 0x0000000500057221 */ /* 0x001fca0000000000 */
[----:B------:R-:W0:Y:S02]  /*2550*/  SHFL.DOWN PT, R6, R5, 0x2, 0x1f ;  /* 0x08401f0005067f89 */ /* 0x000e2400000e0000 */
[----:B0-----:R-:W-:-:S05]  /*2560*/  FADD R6, R5, R6 ;  /* 0x0000000605067221 */ /* 0x001fca0000000000 */
[----:B------:R0:W1:Y:S01]  /*2570*/  SHFL.DOWN PT, R7, R6, 0x1, 0x1f ;  /* 0x08201f0006077f89 */ /* 0x00006200000e0000 */
[----:B------:R-:W-:Y:S05]  /*2580*/  @P0 EXIT ;  /* 0x000000000000094d */ /* 0x000fea0003800000 */
[----:B------:R-:W2:Y:S01]  /*2590*/  LDC.64 R4, c[0x0][0x390] ;  /* 0x0000e400ff047b82 */ /* 0x000ea20000000a00 */
[----:B-1----:R-:W-:-:S05]  /*25a0*/  FADD R0, R6, R7 ;  /* 0x0000000706007221 */ /* 0x002fca0000000000 */
[----:B------:R-:W-:Y:S01]  /*25b0*/  F2FP.BF16.F32.PACK_AB R0, RZ, R0 ;  /* 0x00000000ff00723e */ /* 0x000fe200000010ff */
[----:B--2---:R-:W-:-:S05]  /*25c0*/  IMAD.WIDE R2, R2, 0x2, R4 ;  /* 0x0000000202027825 */ /* 0x004fca00078e0204 */
[----:B------:R-:W-:Y:S01]  /*25d0*/  STG.E.U16 desc[UR8][R2.64], R0 ;  /* 0x0000000002007986 */ /* 0x000fe2000c101508 */
[----:B------:R-:W-:Y:S05]  /*25e0*/  EXIT ;  /* 0x000000000000794d */ /* 0x000fea0003800000 */
.L_x_34:
[----:B------:R-:W-:-:S00]  /*25f0*/  BRA `(.L_x_34) ;  /* 0xfffffffc00fc7947 */ /* 0x000fc0000383ffff */
[----:B------:R-:W-:-:S00]  /*2600*/  NOP ;  /* 0x0000000000007918 */ /* 0x000fc00000000000 */
[----:B------:R-:W-:-:S00]  /*2610*/  NOP ;  /* 0x0000000000007918 */ /* 0x000fc00000000000 */
[----:B------:R-:W-:-:S00]  /*2620*/  NOP ;  /* 0x0000000000007918 */ /* 0x000fc00000000000 */
[----:B------:R-:W-:-:S00]  /*2630*/  NOP ;  /* 0x0000000000007918 */ /* 0x000fc00000000000 */
[----:B------:R-:W-:-:S00]  /*2640*/  NOP ;  /* 0x0000000000007918 */ /* 0x000fc00000000000 */
[----:B------:R-:W-:-:S00]  /*2650*/  NOP ;  /* 0x0000000000007918 */ /* 0x000fc00000000000 */
[----:B------:R-:W-:-:S00]  /*2660*/  NOP ;  /* 0x0000000000007918 */ /* 0x000fc00000000000 */
[----:B------:R-:W-:-:S00]  /*2670*/  NOP ;  /* 0x0000000000007918 */ /* 0x000fc00000000000 */
.L_x_86:


//--------------------- .text._ZN8pygpukit3ops4gemv25gemv_bf16_opt_vec8_kernelINS1_17GemvBF16OptConfigEEEvPK13__nv_bfloat16S6_PS4_ii --------------------------
	.section	.text._ZN8pygpukit3ops4gemv25gemv_bf16_opt_vec8_kernelINS1_17GemvBF16OptConfigEEEvPK13__nv_bfloat16S6_PS4_ii,"ax",@progbits
	.align	128
        .global         _ZN8pygpukit3ops4gemv25gemv_bf16_opt_vec8_kernelINS1_17GemvBF16OptConfigEEEvPK13__nv_bfloat16S6_PS4_ii
        .type           _ZN8pygpukit3ops4gemv25gemv_bf16_opt_vec8_kernelINS1_17GemvBF16OptConfigEEEvPK13__nv_bfloat16S6_PS4_ii,@function
        .size           _ZN8pygpukit3ops4gemv25gemv_bf16_opt_vec8_kernelINS1_17GemvBF16OptConfigEEEvPK13__nv_bfloat16S6_PS4_ii,(.L_x_87 - _ZN8pygpukit3ops4gemv25gemv_bf16_opt_vec8_kernelINS1_17GemvBF16OptConfigEEEvPK13__nv_bfloat16S6_PS4_ii)
        .other          _ZN8pygpukit3ops4gemv25gemv_bf16_opt_vec8_kernelINS1_17GemvBF16OptConfigEEEvPK13__nv_bfloat16S6_PS4_ii,@"STO_CUDA_ENTRY STV_DEFAULT"
_ZN8pygpukit3ops4gemv25gemv_bf16_opt_vec8_kernelINS1_17GemvBF16OptConfigEEEvPK13__nv_bfloat16S6_PS4_ii:
.text._ZN8pygpukit3ops4gemv25gemv_bf16_opt_vec8_kernelINS1_17GemvBF16OptConfigEEEvPK13__nv_bfloat16S6_PS4_ii:
        /* <DEDUP_REMOVED lines=17> */
[----:B------:R-:W-:Y:S01]  /*0110*/  BSSY.RECONVERGENT B1, `(.L_x_37) ;  /* 0x000001f000017945 */ /* 0x000fe20003800200 */
[----:B------:R-:W-:Y:S02]  /*0120*/  IMAD.MOV.U32 R32, RZ, RZ, R3 ;  /* 0x000000ffff207224 */ /* 0x000fe400078e0003 */
        /* <DEDUP_REMOVED lines=12> */
[----:B------:R-:W-:-:S03]  /*01f0*/  IMAD.MOV R9, RZ, RZ, -R6 ;  /* 0x000000ffff097224 */ /* 0x000fc600078e0a06 */
[----:B------:R-:W-:Y:S01]  /*0200*/  IADD3 R32, PT, PT, R3, R32, RZ ;  /* 0x0000002003207210 */ /* 0x000fe20007ffe0ff */
[----:B0-----:R-:W-:-:S06]  /*0210*/  ULEA UR4, UR5, UR4, 0x18 ;  /* 0x0000000405047291 */ /* 0x001fcc000f8ec0ff */
[C---:B------:R-:W-:Y:S01]  /*0220*/  LEA R8, R0.reuse, UR4, 0x4 ;  /* 0x0000000400087c11 */ /* 0x040fe2000f8e20ff */
[----:B-1----:R-:W-:-:S04]  /*0230*/  IMAD.WIDE.U32 R4, R0, 0x10, R4 ;  /* 0x0000001000047825 */ /* 0x002fc800078e0004 */
[----:B------:R-:W-:Y:S01]  /*0240*/  IMAD.MOV.U32 R11, RZ, RZ, R5 ;  /* 0x000000ffff0b7224 */ /* 0x000fe200078e0005 */
[----:B------:R-:W-:-:S07]  /*0250*/  MOV R10, R4 ;  /* 0x00000004000a7202 */ /* 0x000fce0000000f00 */
.L_x_39:
[----:B------:R-:W-:Y:S02]  /*0260*/  IMAD.MOV.U32 R4, RZ, RZ, R10 ;  /* 0x000000ffff047224 */ /* 0x000fe400078e000a */
[----:B------:R-:W-:-:S06]  /*0270*/  IMAD.MOV.U32 R5, RZ, RZ, R11 ;  /* 0x000000ffff057224 */ /* 0x000fcc00078e000b */
[----:B------:R-:W2:Y:S01]  /*0280*/  LDG.E.128.CONSTANT R4, desc[UR10][R4.64] ;  /* 0x0000000a04047981 */ /* 0x000ea2000c1e9d00 */
[----:B------:R-:W-:Y:S02]  /*0290*/  IADD3 R9, PT, PT, R9, 0x1, RZ ;  /* 0x0000000109097810 */ /* 0x000fe40007ffe0ff */
[----:B------:R-:W-:Y:S02]  /*02a0*/  IADD3 R10, P2, PT, R10, 0x1000, RZ ;  /* 0x000010000a0a7810 */ /* 0x000fe40007f5e0ff */
[----:B------:R-:W-:-:S03]  /*02b0*/  ISETP.NE.AND P1, PT, R9, RZ, PT ;  /* 0x000000ff0900720c */ /* 0x000fc60003f25270 */
[----:B------:R-:W-:Y:S01]  /*02c0*/  IMAD.X R11, RZ, RZ, R11, P2 ;  /* 0x000000ffff0b7224 */ /* 0x000fe200010e060b */
[----:B--2---:R0:W-:Y:S02]  /*02d0*/  STS.128 [R8], R4 ;  /* 0x0000000408007388 */ /* 0x0041e40000000c00 */
[----:B0-----:R-:W-:-:S07]  /*02e0*/  VIADD R8, R8, 0x1000 ;  /* 0x0000100008087836 */ /* 0x001fce0000000000 */
[----:B------:R-:W-:Y:S05]  /*02f0*/  @P1 BRA `(.L_x_39) ;  /* 0xfffffffc00d81947 */ /* 0x000fea000383ffff */
.L_x_38:
[----:B------:R-:W-:Y:S05]  /*0300*/  BSYNC.RECONVERGENT B1 ;  /* 0x0000000000017941 */ /* 0x000fea0003800200 */
.L_x_37:
[----:B------:R-:W-:Y:S05]  /*0310*/  @!P0 BRA `(.L_x_36) ;  /* 0x00000004007c8947 */ /* 0x000fea0003800000 */
[----:B------:R-:W0:Y:S01]  /*0320*/  LDC.64 R4, c[0x0][0x380] ;  /* 0x0000e000ff047b82 */ /* 0x000e220000000a00 */
[----:B------:R-:W-:Y:S01]  /*0330*/  IADD3 R6, PT, PT, R28, -R32, RZ ;  /* 0x800000201c067210 */ /* 0x000fe20007ffe0ff */
[----:B------:R-:W-:Y:S01]  /*0340*/  UMOV UR4, 0x400 ;  /* 0x0000040000047882 */ /* 0x000fe20000000000 */
[----:B------:R-:W-:Y:S02]  /*0350*/  BSSY.RECONVERGENT B1, `(.L_x_40) ;  /* 0x0000035000017945 */ /* 0x000fe40003800200 */
[----:B------:R-:W-:-:S03]  /*0360*/  ISETP.GT.AND P1, PT, R6, 0x6000, PT ;  /* 0x000060000600780c */ /* 0x000fc60003f24270 */
[----:B------:R-:W1:Y:S01]  /*0370*/  S2UR UR5, SR_CgaCtaId ;  /* 0x00000000000579c3 */ /* 0x000e620000008800 */
[----:B0-----:R-:W-:-:S03]  /*0380*/  IMAD.WIDE.U32 R4, R32, 0x2, R4 ;  /* 0x0000000220047825 */ /* 0x001fc600078e0004 */
[----:B------:R-:W-:Y:S01]  /*0390*/  IADD3 R34, P0, PT, R4, 0x2000, RZ ;  /* 0x0000200004227810 */ /* 0x000fe20007f1e0ff */
[----:B-1----:R-:W-:-:S04]  /*03a0*/  ULEA UR4, UR5, UR4, 0x18 ;  /* 0x0000000405047291 */ /* 0x002fc8000f8ec0ff */
[----:B------:R-:W-:Y:S01]  /*03b0*/  IMAD.X R35, RZ, RZ, R5, P0 ;  /* 0x000000ffff237224 */ /* 0x000fe200000e0605 */
[----:B------:R-:W-:Y:S02]  /*03c0*/  PLOP3.LUT P0, PT, PT, PT, PT, 0x80, 0x8 ;  /* 0x000000000008781c */ /* 0x000fe40003f0f070 */
[----:B------:R-:W-:-:S05]  /*03d0*/  LEA R31, R32, UR4, 0x1 ;  /* 0x00000004201f7c11 */ /* 0x000fca000f8e08ff */
[----:B------:R-:W-:Y:S01]  /*03e0*/  VIADD R31, R31, 0x2000 ;  /* 0x000020001f1f7836 */ /* 0x000fe20000000000 */
[----:B------:R-:W-:Y:S06]  /*03f0*/  @!P1 BRA `(.L_x_41) ;  /* 0x0000000000a89947 */ /* 0x000fec0003800000 */
[----:B------:R-:W-:Y:S02]  /*0400*/  PLOP3.LUT P0, PT, PT, PT, PT, 0x8, 0x80 ;  /* 0x000000000080781c */ /* 0x000fe40003f0e170 */
[----:B------:R-:W-:-:S11]  /*0410*/  IADD3 R33, PT, PT, R28, -0x6000, RZ ;  /* 0xffffa0001c217810 */ /* 0x000fd60007ffe0ff */
.L_x_42:
[----:B------:R-:W2:Y:S04]  /*0420*/  LDG.E.128.CONSTANT R4, desc[UR10][R34.64+-0x2000] ;  /* 0xffe0000a22047981 */ /* 0x000ea8000c1e9d00 */
[----:B------:R-:W3:Y:S04]  /*0430*/  LDG.E.128.CONSTANT R8, desc[UR10][R34.64+-0x1000] ;  /* 0xfff0000a22087981 */ /* 0x000ee8000c1e9d00 */
[----:B------:R-:W4:Y:S04]  /*0440*/  LDG.E.128.CONSTANT R12, desc[UR10][R34.64] ;  /* 0x0000000a220c7981 */ /* 0x000f28000c1e9d00 */
[----:B------:R-:W5:Y:S04]  /*0450*/  LDG.E.128.CONSTANT R16, desc[UR10][R34.64+0x1000] ;  /* 0x0010000a22107981 */ /* 0x000f68000c1e9d00 */
[----:B------:R-:W5:Y:S04]  /*0460*/  LDG.E.128.CONSTANT R20, desc[UR10][R34.64+0x6000] ;  /* 0x0060000a22147981 */ /* 0x000f68000c1e9d00 */
[----:B------:R-:W5:Y:S04]  /*0470*/  LDG.E.128.CONSTANT R24, desc[UR10][R34.64+0x7000] ;  /* 0x0070000a22187981 */ /* 0x000f68000c1e9d00 */
[----:B--2---:R0:W-:Y:S04]  /*0480*/  STS.128 [R31+-0x2000], R4 ;  /* 0xffe000041f007388 */ /* 0x0041e80000000c00 */
[----:B---3--:R1:W-:Y:S04]  /*0490*/  STS.128 [R31+-0x1000], R8 ;  /* 0xfff000081f007388 */ /* 0x0083e80000000c00 */
[----:B----4-:R2:W-:Y:S04]  /*04a0*/  STS.128 [R31], R12 ;  /* 0x0000000c1f007388 */ /* 0x0105e80000000c00 */
[----:B-----5:R3:W-:Y:S04]  /*04b0*/  STS.128 [R31+0x1000], R16 ;  /* 0x001000101f007388 */ /* 0x0207e80000000c00 */
[----:B0-----:R-:W4:Y:S04]  /*04c0*/  LDG.E.128.CONSTANT R4, desc[UR10][R34.64+0x2000] ;  /* 0x0020000a22047981 */ /* 0x001f28000c1e9d00 */
[----:B-1----:R-:W5:Y:S04]  /*04d0*/  LDG.E.128.CONSTANT R8, desc[UR10][R34.64+0x3000] ;  /* 0x0030000a22087981 */ /* 0x002f68000c1e9d00 */
[----:B--2---:R-:W2:Y:S04]  /*04e0*/  LDG.E.128.CONSTANT R12, desc[UR10][R34.64+0x4000] ;  /* 0x0040000a220c7981 */ /* 0x004ea8000c1e9d00 */
[----:B---3--:R-:W3:Y:S04]  /*04f0*/  LDG.E.128.CONSTANT R16, desc[UR10][R34.64+0x5000] ;  /* 0x0050000a22107981 */ /* 0x008ee8000c1e9d00 */
[----:B----4-:R0:W-:Y:S04]  /*0500*/  STS.128 [R31+0x2000], R4 ;  /* 0x002000041f007388 */ /* 0x0101e80000000c00 */
[----:B-----5:R1:W-:Y:S04]  /*0510*/  STS.128 [R31+0x3000], R8 ;  /* 0x003000081f007388 */ /* 0x0203e80000000c00 */
[----:B--2---:R2:W-:Y:S04]  /*0520*/  STS.128 [R31+0x4000], R12 ;  /* 0x0040000c1f007388 */ /* 0x0045e80000000c00 */
[----:B---3--:R3:W-:Y:S04]  /*0530*/  STS.128 [R31+0x5000], R16 ;  /* 0x005000101f007388 */ /* 0x0087e80000000c00 */
[----:B0-----:R-:W4:Y:S04]  /*0540*/  LDG.E.128.CONSTANT R4, desc[UR10][R34.64+0x8000] ;  /* 0x0080000a22047981 */ /* 0x001f28000c1e9d00 */
[----:B-1----:R-:W5:Y:S04]  /*0550*/  LDG.E.128.CONSTANT R8, desc[UR10][R34.64+0x9000] ;  /* 0x0090000a22087981 */ /* 0x002f68000c1e9d00 */
[----:B--2---:R-:W2:Y:S04]  /*0560*/  LDG.E.128.CONSTANT R12, desc[UR10][R34.64+0xc000] ;  /* 0x00c0000a220c7981 */ /* 0x004ea8000c1e9d00 */
[----:B---3--:R-:W3:Y:S01]  /*0570*/  LDG.E.128.CONSTANT R16, desc[UR10][R34.64+0xd000] ;  /* 0x00d0000a22107981 */ /* 0x008ee2000c1e9d00 */
[----:B------:R-:W-:-:S03]  /*0580*/  VIADD R32, R32, 0x8000 ;  /* 0x0000800020207836 */ /* 0x000fc60000000000 */
[----:B----4-:R0:W-:Y:S04]  /*0590*/  STS.128 [R31+0x8000], R4 ;  /* 0x008000041f007388 */ /* 0x0101e80000000c00 */
[----:B-----5:R1:W-:Y:S04]  /*05a0*/  STS.128 [R31+0x9000], R8 ;  /* 0x009000081f007388 */ /* 0x0203e80000000c00 */
[----:B0-----:R-:W4:Y:S04]  /*05b0*/  LDG.E.128.CONSTANT R4, desc[UR10][R34.64+0xa000] ;  /* 0x00a0000a22047981 */ /* 0x001f28000c1e9d00 */
[----:B-1----:R0:W5:Y:S01]  /*05c0*/  LDG.E.128.CONSTANT R8, desc[UR10][R34.64+0xb000] ;  /* 0x00b0000a22087981 */ /* 0x002162000c1e9d00 */
[----:B------:R-:W-:-:S03]  /*05d0*/  ISETP.GE.AND P1, PT, R32, R33, PT ;  /* 0x000000212000720c */ /* 0x000fc60003f26270 */
[----:B------:R1:W-:Y:S04]  /*05e0*/  STS.128 [R31+0x6000], R20 ;  /* 0x006000141f007388 */ /* 0x0003e80000000c00 */
[----:B------:R-:W-:Y:S04]  /*05f0*/  STS.128 [R31+0x7000], R24 ;  /* 0x007000181f007388 */ /* 0x000fe80000000c00 */
[----:B--2---:R-:W-:Y:S01]  /*0600*/  STS.128 [R31+0xc000], R12 ;  /* 0x00c0000c1f007388 */ /* 0x004fe20000000c00 */
[----:B-1----:R-:W-:-:S03]  /*0610*/  IADD3 R20, P2, PT, R34, 0x10000, RZ ;  /* 0x0001000022147810 */ /* 0x002fc60007f5e0ff */
[----:B---3--:R-:W-:Y:S02]  /*0620*/  STS.128 [R31+0xd000], R16 ;  /* 0x00d000101f007388 */ /* 0x008fe40000000c00 */
[----:B------:R-:W-:Y:S02]  /*0630*/  IMAD.X R21, RZ, RZ, R35, P2 ;  /* 0x000000ffff157224 */ /* 0x000fe400010e0623 */
[----:B0-----:R-:W-:Y:S02]  /*0640*/  IMAD.MOV.U32 R34, RZ, RZ, R20 ;  /* 0x000000ffff227224 */ /* 0x001fe400078e0014 */
[----:B------:R-:W-:Y:S01]  /*0650*/  IMAD.MOV.U32 R35, RZ, RZ, R21 ;  /* 0x000000ffff237224 */ /* 0x000fe200078e0015 */
[----:B----4-:R-:W-:Y:S04]  /*0660*/  STS.128 [R31+0xa000], R4 ;  /* 0x00a000041f007388 */ /* 0x010fe80000000c00 */
[----:B-----5:R0:W-:Y:S02]  /*0670*/  STS.128 [R31+0xb000], R8 ;  /* 0x00b000081f007388 */ /* 0x0201e40000000c00 */
[----:B0-----:R-:W-:Y:S01]  /*0680*/  IADD3 R31, PT, PT, R31, 0x10000, RZ ;  /* 0x000100001f1f7810 */ /* 0x001fe20007ffe0ff */
[----:B------:R-:W-:Y:S06]  /*0690*/  @!P1 BRA `(.L_x_42) ;  /* 0xfffffffc00609947 */ /* 0x000fec000383ffff */
.L_x_41:
[----:B------:R-:W-:Y:S05]  /*06a0*/  BSYNC.RECONVERGENT B1 ;  /* 0x0000000000017941 */ /* 0x000fea0003800200 */
.L_x_40:
[----:B------:R-:W-:Y:S01]  /*06b0*/  IADD3 R4, PT, PT, R28, -R32, RZ ;  /* 0x800000201c047210 */ /* 0x000fe20007ffe0ff */
[----:B------:R-:W-:Y:S03]  /*06c0*/  BSSY.RECONVERGENT B1, `(.L_x_43) ;  /* 0x000001a000017945 */ /* 0x000fe60003800200 */
[----:B------:R-:W-:-:S13]  /*06d0*/  ISETP.GT.AND P1, PT, R4, 0x2000, PT ;  /* 0x000020000400780c */ /* 0x000fda0003f24270 */
[----:B------:R-:W-:Y:S05]  /*06e0*/  @!P1 BRA `(.L_x_44) ;  /* 0x00000000005c9947 */ /* 0x000fea0003800000 */
[----:B------:R-:W2:Y:S04]  /*06f0*/  LDG.E.128.CONSTANT R4, desc[UR10][R34.64+-0x2000] ;  /* 0xffe0000a22047981 */ /* 0x000ea8000c1e9d00 */
[----:B------:R-:W3:Y:S04]  /*0700*/  LDG.E.128.CONSTANT R8, desc[UR10][R34.64+-0x1000] ;  /* 0xfff0000a22087981 */ /* 0x000ee8000c1e9d00 */
[----:B------:R-:W4:Y:S04]  /*0710*/  LDG.E.128.CONSTANT R12, desc[UR10][R34.64] ;  /* 0x0000000a220c7981 */ /* 0x000f28000c1e9d00 */
        /* <DEDUP_REMOVED lines=8> */
[----:B---3--:R0:W3:Y:S01]  /*07a0*/  LDG.E.128.CONSTANT R16, desc[UR10][R34.64+0x5000] ;  /* 0x0050000a22107981 */ /* 0x0080e2000c1e9d00 */
[----:B------:R-:W-:Y:S01]  /*07b0*/  IADD3 R20, P1, PT, R34, 0x8000, RZ ;  /* 0x0000800022147810 */ /* 0x000fe20007f3e0ff */
[----:B------:R-:W-:Y:S01]  /*07c0*/  VIADD R32, R32, 0x4000 ;  /* 0x0000400020207836 */ /* 0x000fe20000000000 */
[----:B------:R-:W-:-:S03]  /*07d0*/  PLOP3.LUT P0, PT, PT, PT, PT, 0x8, 0x80 ;  /* 0x000000000080781c */ /* 0x000fc60003f0e170 */
[----:B------:R-:W-:Y:S02]  /*07e0*/  IMAD.X R21, RZ, RZ, R35, P1 ;  /* 0x000000ffff157224 */ /* 0x000fe400008e0623 */
[----:B0-----:R-:W-:Y:S02]  /*07f0*/  IMAD.MOV.U32 R34, RZ, RZ, R20 ;  /* 0x000000ffff227224 */ /* 0x001fe400078e0014 */
[----:B------:R-:W-:Y:S01]  /*0800*/  IMAD.MOV.U32 R35, RZ, RZ, R21 ;  /* 0x000000ffff237224 */ /* 0x000fe200078e0015 */
[----:B----4-:R-:W-:Y:S04]  /*0810*/  STS.128 [R31+0x2000], R4 ;  /* 0x002000041f007388 */ /* 0x010fe80000000c00 */
[----:B-----5:R-:W-:Y:S04]  /*0820*/  STS.128 [R31+0x3000], R8 ;  /* 0x003000081f007388 */ /* 0x020fe80000000c00 */
[----:B--2---:R-:W-:Y:S04]  /*0830*/  STS.128 [R31+0x4000], R12 ;  /* 0x0040000c1f007388 */ /* 0x004fe80000000c00 */
[----:B---3--:R0:W-:Y:S02]  /*0840*/  STS.128 [R31+0x5000], R16 ;  /* 0x005000101f007388 */ /* 0x0081e40000000c00 */
[----:B0-----:R-:W-:-:S07]  /*0850*/  IADD3 R31, PT, PT, R31, 0x8000, RZ ;  /* 0x000080001f1f7810 */ /* 0x001fce0007ffe0ff */
.L_x_44:
[----:B------:R-:W-:Y:S05]  /*0860*/  BSYNC.RECONVERGENT B1 ;  /* 0x0000000000017941 */ /* 0x000fea0003800200 */
.L_x_43:
[----:B------:R-:W-:-:S13]  /*0870*/  ISETP.LT.OR P0, PT, R32, R28, P0 ;  /* 0x0000001c2000720c */ /* 0x000fda0000701670 */
        /* <DEDUP_REMOVED lines=8> */
[----:B-----5:R0:W-:Y:S02]  /*0900*/  STS.128 [R31+0x1000], R16 ;  /* 0x001000101f007388 */ /* 0x0201e40000000c00 */
.L_x_36:
[----:B------:R-:W-:Y:S05]  /*0910*/  BSYNC.RECONVERGENT B0 ;  /* 0x0000000000007941 */ /* 0x000fea0003800200 */
.L_x_35:
[----:B0-----:R-:W-:Y:S01]  /*0920*/  SHF.L.U32 R7, R0, 0x2, RZ ;  /* 0x0000000200077819 */ /* 0x001fe200000006ff */
[----:B------:R-:W-:Y:S01]  /*0930*/  BSSY.RECONVERGENT B0, `(.L_x_45) ;  /* 0x0000084000007945 */ /* 0x000fe20003800200 */
[----:B------:R-:W-:-:S03]  /*0940*/  LOP3.LUT R4, R2, 0xfffffffc, RZ, 0xc0, !PT ;  /* 0xfffffffc02047812 */ /* 0x000fc600078ec0ff */
[----:B------:R-:W-:-:S05]  /*0950*/  IMAD.IADD R5, R28, 0x1, R7 ;  /* 0x000000011c057824 */ /* 0x000fca00078e0207 */
        /* <DEDUP_REMOVED lines=12> */
[----:B------:R-:W-:Y:S01]  /*0a20*/  UMOV UR4, 0x400 ;  /* 0x0000040000047882 */ /* 0x000fe20000000000 */
[----:B------:R-:W-:-:S03]  /*0a30*/  LEA.HI R9, R9, 0x1, RZ, 0x16 ;  /* 0x0000000109097811 */ /* 0x000fc600078fb0ff */
[----:B------:R-:W-:Y:S02]  /*0a40*/  LOP3.LUT R8, R8, 0xfffffff0, RZ, 0xc0, !PT ;  /* 0xfffffff008087812 */ /* 0x000fe400078ec0ff */
[----:B------:R-:W1:Y:S01]  /*0a50*/  LDC.64 R6, c[0x0][0x380] ;  /* 0x0000e000ff067b82 */ /* 0x000e620000000a00 */
[----:B------:R-:W-:-:S04]  /*0a60*/  LOP3.LUT R9, R9, 0x3, RZ, 0xc0, !PT ;  /* 0x0000000309097812 */ /* 0x000fc800078ec0ff */
[----:B------:R-:W-:Y:S01]  /*0a70*/  IADD3 R10, PT, PT, -R9, RZ, RZ ;  /* 0x000000ff090a7210 */ /* 0x000fe20007ffe1ff */
[----:B0-----:R-:W-:-:S06]  /*0a80*/  ULEA UR4, UR5, UR4, 0x18 ;  /* 0x0000000405047291 */ /* 0x001fcc000f8ec0ff */
[----:B------:R-:W-:-:S07]  /*0a90*/  IADD3 R3, PT, PT, R8, UR4, R3 ;  /* 0x0000000408037c10 */ /* 0x000fce000fffe003 */
.L_x_49:
[----:B-1----:R-:W-:-:S06]  /*0aa0*/  IMAD.WIDE R8, R5, 0x2, R6 ;  /* 0x0000000205087825 */ /* 0x002fcc00078e0206 */
[----:B------:R-:W2:Y:S01]  /*0ab0*/  LDG.E.64.CONSTANT R8, desc[UR10][R8.64] ;  /* 0x0000000a08087981 */ /* 0x000ea2000c1e9b00 */
[----:B------:R-:W-:Y:S02]  /*0ac0*/  VIADD R10, R10, 0x1 ;  /* 0x000000010a0a7836 */ /* 0x000fe40000000000 */
[----:B------:R-:W-:-:S03]  /*0ad0*/  VIADD R5, R5, 0x400 ;  /* 0x0000040005057836 */ /* 0x000fc60000000000 */
[----:B------:R-:W-:Y:S01]  /*0ae0*/  ISETP.NE.AND P0, PT, R10, RZ, PT ;  /* 0x000000ff0a00720c */ /* 0x000fe20003f05270 */
[----:B--2---:R0:W-:Y:S02]  /*0af0*/  STS.64 [R3], R8 ;  /* 0x0000000803007388 */ /* 0x0041e40000000a00 */
[----:B0-----:R-:W-:-:S10]  /*0b00*/  IADD3 R3, PT, PT, R3, 0x800, RZ ;  /* 0x0000080003037810 */ /* 0x001fd40007ffe0ff */
[----:B------:R-:W-:Y:S05]  /*0b10*/  @P0 BRA `(.L_x_49) ;  /* 0xfffffffc00e00947 */ /* 0x000fea000383ffff */
.L_x_48:
[----:B------:R-:W-:Y:S05]  /*0b20*/  BSYNC.RECONVERGENT B1 ;  /* 0x0000000000017941 */ /* 0x000fea0003800200 */
.L_x_47:
[----:B------:R-:W-:Y:S05]  /*0b30*/  @!P1 BRA `(.L_x_46) ;  /* 0x00000004008c9947 */ /* 0x000fea0003800000 */
[----:B------:R-:W0:Y:S01]  /*0b40*/  S2UR UR7, SR_CgaCtaId ;  /* 0x00000000000779c3 */ /* 0x000e220000008800 */
[----:B------:R-:W1:Y:S01]  /*0b50*/  LDCU.64 UR4, c[0x0][0x380] ;  /* 0x00007000ff0477ac */ /* 0x000e620008000a00 */
[----:B------:R-:W-:Y:S01]  /*0b60*/  IMAD.IADD R3, R4, 0x1, -R5 ;  /* 0x0000000104037824 */ /* 0x000fe200078e0a05 */
[----:B------:R-:W-:Y:S01]  /*0b70*/  BSSY.RECONVERGENT B1, `(.L_x_50) ;  /* 0x0000039000017945 */ /* 0x000fe20003800200 */
[----:B------:R-:W-:Y:S01]  /*0b80*/  PLOP3.LUT P0, PT, PT, PT, PT, 0x80, 0x8 ;  /* 0x000000000008781c */ /* 0x000fe20003f0f070 */
[----:B------:R-:W-:Y:S02]  /*0b90*/  UMOV UR6, 0x400 ;  /* 0x0000040000067882 */ /* 0x000fe40000000000 */
[----:B------:R-:W-:Y:S01]  /*0ba0*/  ISETP.GT.AND P1, PT, R3, 0x3000, PT ;  /* 0x000030000300780c */ /* 0x000fe20003f24270 */
[----:B-1----:R-:W-:-:S04]  /*0bb0*/  UIADD3 UR4, UP0, UPT, UR4, 0x1000, URZ ;  /* 0x0000100004047890 */ /* 0x002fc8000ff1e0ff */
[----:B------:R-:W-:Y:S02]  /*0bc0*/  UIADD3.X UR5, UPT, UPT, URZ, UR5, URZ, UP0, !UPT ;  /* 0x00000005ff057290 */ /* 0x000fe400087fe4ff */
[----:B0-----:R-:W-:Y:S01]  /*0bd0*/  ULEA UR6, UR7, UR6, 0x18 ;  /* 0x0000000607067291 */ /* 0x001fe2000f8ec0ff */
[----:B------:R-:W-:-:S03]  /*0be0*/  IMAD.U32 R6, RZ, RZ, UR4 ;  /* 0x00000004ff067e24 */ /* 0x000fc6000f8e00ff */
[----:B------:R-:W-:Y:S02]  /*0bf0*/  MOV R7, UR5 ;  /* 0x0000000500077c02 */ /* 0x000fe40008000f00 */
[----:B------:R-:W-:-:S05]  /*0c00*/  LEA R3, R5, UR6, 0x1 ;  /* 0x0000000605037c11 */ /* 0x000fca000f8e08ff */
[----:B------:R-:W-:Y:S01]  /*0c10*/  VIADD R3, R3, 0x1000 ;  /* 0x0000100003037836 */ /* 0x000fe20000000000 */
[----:B------:R-:W-:Y:S06]  /*0c20*/  @!P1 BRA `(.L_x_51) ;  /* 0x0000000000b49947 */ /* 0x000fec0003800000 */
[----:B------:R-:W-:Y:S01]  /*0c30*/  PLOP3.LUT P0, PT, PT, PT, PT, 0x8, 0x80 ;  /* 0x000000000080781c */ /* 0x000fe20003f0e170 */
[----:B------:R-:W-:-:S12]  /*0c40*/  VIADD R24, R4, 0xffffd000 ;  /* 0xffffd00004187836 */ /* 0x000fd80000000000 */
.L_x_52:
[C---:B------:R-:W-:Y:S01]  /*0c50*/  IADD3 R13, PT, PT, R5.reuse, 0x1000, RZ ;  /* 0x00001000050d7810 */ /* 0x040fe20007ffe0ff */
[----:B------:R-:W-:-:S04]  /*0c60*/  IMAD.WIDE R26, R5, 0x2, R6 ;  /* 0x00000002051a7825 */ /* 0x000fc800078e0206 */
[----:B------:R-:W-:Y:S01]  /*0c70*/  IMAD.WIDE R12, R13, 0x2, R6 ;  /* 0x000000020d0c7825 */ /* 0x000fe200078e0206 */
[----:B------:R-:W2:Y:S04]  /*0c80*/  LDG.E.64.CONSTANT R22, desc[UR10][R26.64+-0x1000] ;  /* 0xfff0000a1a167981 */ /* 0x000ea8000c1e9b00 */
[----:B------:R-:W3:Y:S04]  /*0c90*/  LDG.E.64.CONSTANT R14, desc[UR10][R26.64+0x800] ;  /* 0x0008000a1a0e7981 */ /* 0x000ee8000c1e9b00 */
[----:B------:R-:W4:Y:S04]  /*0ca0*/  LDG.E.64.CONSTANT R16, desc[UR10][R12.64+-0x1000] ;  /* 0xfff0000a0c107981 */ /* 0x000f28000c1e9b00 */
[----:B------:R-:W5:Y:S04]  /*0cb0*/  LDG.E.64.CONSTANT R8, desc[UR10][R12.64+-0x800] ;  /* 0xfff8000a0c087981 */ /* 0x000f68000c1e9b00 */
[----:B------:R-:W5:Y:S04]  /*0cc0*/  LDG.E.64.CONSTANT R10, desc[UR10][R12.64] ;  /* 0x0000000a0c0a7981 */ /* 0x000f68000c1e9b00 */
[----:B------:R-:W5:Y:S04]  /*0cd0*/  LDG.E.64.CONSTANT R20, desc[UR10][R26.64+-0x800] ;  /* 0xfff8000a1a147981 */ /* 0x000f68000c1e9b00 */
[----:B------:R0:W5:Y:S04]  /*0ce0*/  LDG.E.64.CONSTANT R18, desc[UR10][R26.64] ;  /* 0x0000000a1a127981 */ /* 0x000168000c1e9b00 */
[----:B------:R-:W5:Y:S01]  /*0cf0*/  LDG.E.64.CONSTANT R12, desc[UR10][R12.64+0x800] ;  /* 0x0008000a0c0c7981 */ /* 0x000f62000c1e9b00 */
[----:B------:R-:W-:-:S02]  /*0d00*/  VIADD R25, R5, 0x2000 ;  /* 0x0000200005197836 */ /* 0x000fc40000000000 */
[----:B0-----:R-:W-:Y:S01]  /*0d10*/  VIADD R27, R5, 0x3000 ;  /* 0x00003000051b7836 */ /* 0x001fe20000000000 */
[----:B--2---:R0:W-:Y:S04]  /*0d20*/  STS.64 [R3+-0x1000], R22 ;  /* 0xfff0001603007388 */ /* 0x0041e80000000a00 */
[----:B---3--:R1:W-:Y:S04]  /*0d30*/  STS.64 [R3+0x800], R14 ;  /* 0x0008000e03007388 */ /* 0x0083e80000000a00 */
[----:B----4-:R-:W-:Y:S01]  /*0d40*/  STS.64 [R3+0x1000], R16 ;  /* 0x0010001003007388 */ /* 0x010fe20000000a00 */
[----:B0-----:R-:W-:-:S04]  /*0d50*/  IMAD.WIDE R22, R27, 0x2, R6 ;  /* 0x000000021b167825 */ /* 0x001fc800078e0206 */
[----:B-1----:R-:W-:Y:S01]  /*0d60*/  IMAD.WIDE R14, R25, 0x2, R6 ;  /* 0x00000002190e7825 */ /* 0x002fe200078e0206 */
[----:B-----5:R-:W-:Y:S04]  /*0d70*/  STS.64 [R3+0x1800], R8 ;  /* 0x0018000803007388 */ /* 0x020fe80000000a00 */
[----:B------:R0:W-:Y:S04]  /*0d80*/  STS.64 [R3+-0x800], R20 ;  /* 0xfff8001403007388 */ /* 0x0001e80000000a00 */
[----:B------:R1:W-:Y:S04]  /*0d90*/  STS.64 [R3], R18 ;  /* 0x0000001203007388 */ /* 0x0003e80000000a00 */
[----:B------:R-:W-:Y:S04]  /*0da0*/  STS.64 [R3+0x2000], R10 ;  /* 0x0020000a03007388 */ /* 0x000fe80000000a00 */
[----:B------:R2:W-:Y:S04]  /*0db0*/  STS.64 [R3+0x2800], R12 ;  /* 0x0028000c03007388 */ /* 0x0005e80000000a00 */
[----:B0-----:R-:W3:Y:S04]  /*0dc0*/  LDG.E.64.CONSTANT R20, desc[UR10][R14.64+-0x1000] ;  /* 0xfff0000a0e147981 */ /* 0x001ee8000c1e9b00 */
[----:B-1----:R-:W4:Y:S04]  /*0dd0*/  LDG.E.64.CONSTANT R18, desc[UR10][R14.64+-0x800] ;  /* 0xfff8000a0e127981 */ /* 0x002f28000c1e9b00 */
[----:B------:R-:W5:Y:S04]  /*0de0*/  LDG.E.64.CONSTANT R16, desc[UR10][R14.64] ;  /* 0x0000000a0e107981 */ /* 0x000f68000c1e9b00 */
[----:B--2---:R-:W2:Y:S04]  /*0df0*/  LDG.E.64.CONSTANT R12, desc[UR10][R22.64+-0x1000] ;  /* 0xfff0000a160c7981 */ /* 0x004ea8000c1e9b00 */
[----:B------:R-:W2:Y:S04]  /*0e00*/  LDG.E.64.CONSTANT R10, desc[UR10][R22.64+-0x800] ;  /* 0xfff8000a160a7981 */ /* 0x000ea8000c1e9b00 */
[----:B------:R-:W2:Y:S04]  /*0e10*/  LDG.E.64.CONSTANT R8, desc[UR10][R22.64] ;  /* 0x0000000a16087981 */ /* 0x000ea8000c1e9b00 */
[----:B------:R-:W2:Y:S04]  /*0e20*/  LDG.E.64.CONSTANT R14, desc[UR10][R14.64+0x800] ;  /* 0x0008000a0e0e7981 */ /* 0x000ea8000c1e9b00 */
[----:B------:R-:W2:Y:S01]  /*0e30*/  LDG.E.64.CONSTANT R22, desc[UR10][R22.64+0x800] ;  /* 0x0008000a16167981 */ /* 0x000ea2000c1e9b00 */
[----:B------:R-:W-:-:S04]  /*0e40*/  IADD3 R5, PT, PT, R5, 0x4000, RZ ;  /* 0x0000400005057810 */ /* 0x000fc80007ffe0ff */
[----:B------:R-:W-:Y:S01]  /*0e50*/  ISETP.GE.AND P1, PT, R5, R24, PT ;  /* 0x000000180500720c */ /* 0x000fe20003f26270 */
[----:B---3--:R-:W-:Y:S04]  /*0e60*/  STS.64 [R3+0x3000], R20 ;  /* 0x0030001403007388 */ /* 0x008fe80000000a00 */
[----:B----4-:R-:W-:Y:S04]  /*0e70*/  STS.64 [R3+0x3800], R18 ;  /* 0x0038001203007388 */ /* 0x010fe80000000a00 */
[----:B-----5:R-:W-:Y:S04]  /*0e80*/  STS.64 [R3+0x4000], R16 ;  /* 0x0040001003007388 */ /* 0x020fe80000000a00 */
[----:B--2---:R-:W-:Y:S04]  /*0e90*/  STS.64 [R3+0x5000], R12 ;  /* 0x0050000c03007388 */ /* 0x004fe80000000a00 */
[----:B------:R-:W-:Y:S04]  /*0ea0*/  STS.64 [R3+0x5800], R10 ;  /* 0x0058000a03007388 */ /* 0x000fe80000000a00 */
[----:B------:R-:W-:Y:S04]  /*0eb0*/  STS.64 [R3+0x6000], R8 ;  /* 0x0060000803007388 */ /* 0x000fe80000000a00 */
[----:B------:R-:W-:Y:S04]  /*0ec0*/  STS.64 [R3+0x4800], R14 ;  /* 0x0048000e03007388 */ /* 0x000fe80000000a00 */
[----:B------:R0:W-:Y:S02]  /*0ed0*/  STS.64 [R3+0x6800], R22 ;  /* 0x0068001603007388 */ /* 0x0001e40000000a00 */
[----:B0-----:R-:W-:Y:S01]  /*0ee0*/  VIADD R3, R3, 0x8000 ;  /* 0x0000800003037836 */ /* 0x001fe20000000000 */
[----:B------:R-:W-:Y:S06]  /*0ef0*/  @!P1 BRA `(.L_x_52) ;  /* 0xfffffffc00549947 */ /* 0x000fec000383ffff */
.L_x_51:
[----:B------:R-:W-:Y:S05]  /*0f00*/  BSYNC.RECONVERGENT B1 ;  /* 0x0000000000017941 */ /* 0x000fea0003800200 */
.L_x_50:
[----:B------:R-:W-:Y:S01]  /*0f10*/  IMAD.IADD R8, R4, 0x1, -R5 ;  /* 0x0000000104087824 */ /* 0x000fe200078e0a05 */
[----:B------:R-:W-:Y:S04]  /*0f20*/  BSSY.RECONVERGENT B1, `(.L_x_53) ;  /* 0x0000019000017945 */ /* 0x000fe80003800200 */
[----:B------:R-:W-:-:S13]  /*0f30*/  ISETP.GT.AND P1, PT, R8, 0x1000, PT ;  /* 0x000010000800780c */ /* 0x000fda0003f24270 */
[----:B------:R-:W-:Y:S05]  /*0f40*/  @!P1 BRA `(.L_x_54) ;  /* 0x0000000000589947 */ /* 0x000fea0003800000 */
        /* <DEDUP_REMOVED lines=9> */
[----:B------:R-:W5:Y:S04]  /*0fe0*/  LDG.E.64.CONSTANT R10, desc[UR10][R24.64+0x800] ;  /* 0x0008000a180a7981 */ /* 0x000f68000c1e9b00 */
[----:B------:R-:W5:Y:S01]  /*0ff0*/  LDG.E.64.CONSTANT R18, desc[UR10][R18.64+0x800] ;  /* 0x0008000a12127981 */ /* 0x000f62000c1e9b00 */
[----:B------:R-:W-:Y:S01]  /*1000*/  PLOP3.LUT P0, PT, PT, PT, PT, 0x8, 0x80 ;  /* 0x000000000080781c */ /* 0x000fe20003f0e170 */
[----:B------:R-:W-:-:S02]  /*1010*/  VIADD R5, R5, 0x2000 ;  /* 0x0000200005057836 */ /* 0x000fc40000000000 */
[----:B--2---:R-:W-:Y:S04]  /*1020*/  STS.64 [R3+-0x1000], R22 ;  /* 0xfff0001603007388 */ /* 0x004fe80000000a00 */
[----:B---3--:R-:W-:Y:S04]  /*1030*/  STS.64 [R3+0x1000], R12 ;  /* 0x0010000c03007388 */ /* 0x008fe80000000a00 */
[----:B----4-:R-:W-:Y:S04]  /*1040*/  STS.64 [R3+0x1800], R14 ;  /* 0x0018000e03007388 */ /* 0x010fe80000000a00 */
[----:B-----5:R-:W-:Y:S04]  /*1050*/  STS.64 [R3+0x2000], R16 ;  /* 0x0020001003007388 */ /* 0x020fe80000000a00 */
[----:B------:R-:W-:Y:S04]  /*1060*/  STS.64 [R3+-0x800], R20 ;  /* 0xfff8001403007388 */ /* 0x000fe80000000a00 */
[----:B------:R-:W-:Y:S04]  /*1070*/  STS.64 [R3], R8 ;  /* 0x0000000803007388 */ /* 0x000fe80000000a00 */
[----:B------:R-:W-:Y:S04]  /*1080*/  STS.64 [R3+0x800], R10 ;  /* 0x0008000a03007388 */ /* 0x000fe80000000a00 */
[----:B------:R0:W-:Y:S02]  /*1090*/  STS.64 [R3+0x2800], R18 ;  /* 0x0028001203007388 */ /* 0x0001e40000000a00 */
[----:B0-----:R-:W-:-:S07]  /*10a0*/  VIADD R3, R3, 0x4000 ;  /* 0x0000400003037836 */ /* 0x001fce0000000000 */
.L_x_54:
[----:B------:R-:W-:Y:S05]  /*10b0*/  BSYNC.RECONVERGENT B1 ;  /* 0x0000000000017941 */ /* 0x000fea0003800200 */
.L_x_53:
[----:B------:R-:W-:-:S13]  /*10c0*/  ISETP.LT.OR P0, PT, R5, R4, P0 ;  /* 0x000000040500720c */ /* 0x000fda0000701670 */
[----:B------:R-:W-:Y:S05]  /*10d0*/  @!P0 BRA `(.L_x_46) ;  /* 0x0000000000248947 */ /* 0x000fea0003800000 */
[----:B------:R-:W-:-:S05]  /*10e0*/  IMAD.WIDE R6, R5, 0x2, R6 ;  /* 0x0000000205067825 */ /* 0x000fca00078e0206 */
        /* <DEDUP_REMOVED lines=8> */
.L_x_46:
[----:B------:R-:W-:Y:S05]  /*1170*/  BSYNC.RECONVERGENT B0 ;  /* 0x0000000000007941 */ /* 0x000fea0003800200 */
.L_x_45:
[----:B0-----:R-:W-:Y:S01]  /*1180*/  IADD3 R3, PT, PT, R4, R0, RZ ;  /* 0x0000000004037210 */ /* 0x001fe20007ffe0ff */
[----:B------:R-:W-:Y:S03]  /*1190*/  BSSY.RECONVERGENT B0, `(.L_x_55) ;  /* 0x0000083000007945 */ /* 0x000fe60003800200 */
        /* <DEDUP_REMOVED lines=17> */
[----:B------:R-:W-:Y:S02]  /*12b0*/  IMAD R5, R0, 0x2, R5 ;  /* 0x0000000200057824 */ /* 0x000fe400078e0205 */
[----:B------:R-:W-:Y:S01]  /*12c0*/  IADD3 R0, PT, PT, -R8, RZ, RZ ;  /* 0x000000ff08007210 */ /* 0x000fe20007ffe1ff */
[----:B0-----:R-:W-:-:S06]  /*12d0*/  ULEA UR4, UR5, UR4, 0x18 ;  /* 0x0000000405047291 */ /* 0x001fcc000f8ec0ff */
[----:B------:R-:W-:-:S07]  /*12e0*/  VIADD R5, R5, UR4 ;  /* 0x0000000405057c36 */ /* 0x000fce0008000000 */
.L_x_59:
[----:B-1----:R-:W-:-:S06]  /*12f0*/  IMAD.WIDE R8, R3, 0x2, R6 ;  /* 0x0000000203087825 */ /* 0x002fcc00078e0206 */
[----:B------:R-:W2:Y:S01]  /*1300*/  LDG.E.U16.CONSTANT R8, desc[UR10][R8.64] ;  /* 0x0000000a08087981 */ /* 0x000ea2000c1e9500 */
[----:B------:R-:W-:Y:S01]  /*1310*/  VIADD R0, R0, 0x1 ;  /* 0x0000000100007836 */ /* 0x000fe20000000000 */
[----:B------:R-:W-:-:S04]  /*1320*/  IADD3 R3, PT, PT, R3, 0x100, RZ ;  /* 0x0000010003037810 */ /* 0x000fc80007ffe0ff */
[----:B------:R-:W-:Y:S01]  /*1330*/  ISETP.NE.AND P0, PT, R0, RZ, PT ;  /* 0x000000ff0000720c */ /* 0x000fe20003f05270 */
[----:B--2---:R0:W-:Y:S02]  /*1340*/  STS.U16 [R5], R8 ;  /* 0x0000000805007388 */ /* 0x0041e40000000400 */
[----:B0-----:R-:W-:-:S10]  /*1350*/  VIADD R5, R5, 0x200 ;  /* 0x0000020005057836 */ /* 0x001fd40000000000 */
[----:B------:R-:W-:Y:S05]  /*1360*/  @P0 BRA `(.L_x_59) ;  /* 0xfffffffc00e00947 */ /* 0x000fea000383ffff */
.L_x_58:
[----:B------:R-:W-:Y:S05]  /*1370*/  BSYNC.RECONVERGENT B1 ;  /* 0x0000000000017941 */ /* 0x000fea0003800200 */
.L_x_57:
        /* <DEDUP_REMOVED lines=8> */
[----:B-1----:R-:W-:Y:S02]  /*1400*/  UIADD3 UR4, UP0, UPT, UR8, 0x400, URZ ;  /* 0x0000040008047890 */ /* 0x002fe4000ff1e0ff */
[----:B0-----:R-:W-:-:S04]  /*1410*/  ULEA UR6, UR6, UR5, 0x18 ;  /* 0x0000000506067291 */ /* 0x001fc8000f8ec0ff */
[----:B------:R-:W-:Y:S01]  /*1420*/  MOV R6, UR4 ;  /* 0x0000000400067c02 */ /* 0x000fe20008000f00 */
[----:B------:R-:W-:Y:S01]  /*1430*/  UIADD3.X UR5, UPT, UPT, URZ, UR9, URZ, UP0, !UPT ;  /* 0x00000009ff057290 */ /* 0x000fe200087fe4ff */
[----:B------:R-:W-:-:S05]  /*1440*/  LEA R0, R3, UR6, 0x1 ;  /* 0x0000000603007c11 */ /* 0x000fca000f8e08ff */
[----:B------:R-:W-:Y:S02]  /*1450*/  IMAD.U32 R7, RZ, RZ, UR5 ;  /* 0x00000005ff077e24 */ /* 0x000fe4000f8e00ff */
[----:B------:R-:W-:Y:S01]  /*1460*/  VIADD R0, R0, 0x400 ;  /* 0x0000040000007836 */ /* 0x000fe20000000000 */
[----:B------:R-:W-:Y:S06]  /*1470*/  @!P1 BRA `(.L_x_61) ;  /* 0x0000000000b49947 */ /* 0x000fec0003800000 */
[----:B------:R-:W-:Y:S02]  /*1480*/  PLOP3.LUT P0, PT, PT, PT, PT, 0x8, 0x80 ;  /* 0x000000000080781c */ /* 0x000fe40003f0e170 */
[----:B------:R-:W-:-:S11]  /*1490*/  IADD3 R16, PT, PT, R2, -0xc00, RZ ;  /* 0xfffff40002107810 */ /* 0x000fd60007ffe0ff */
.L_x_62:
[C---:B------:R-:W-:Y:S01]  /*14a0*/  IADD3 R13, PT, PT, R3.reuse, 0xc00, RZ ;  /* 0x00000c00030d7810 */ /* 0x040fe20007ffe0ff */
[C---:B------:R-:W-:Y:S02]  /*14b0*/  VIADD R9, R3.reuse, 0x400 ;  /* 0x0000040003097836 */ /* 0x040fe40000000000 */
        /* <DEDUP_REMOVED lines=39> */
[----:B0-----:R-:W-:Y:S01]  /*1730*/  VIADD R0, R0, 0x2000 ;  /* 0x0000200000007836 */ /* 0x001fe20000000000 */
[----:B------:R-:W-:Y:S06]  /*1740*/  @!P1 BRA `(.L_x_62) ;  /* 0xfffffffc00549947 */ /* 0x000fec000383ffff */
.L_x_61:
[----:B------:R-:W-:Y:S05]  /*1750*/  BSYNC.RECONVERGENT B1 ;  /* 0x0000000000017941 */ /* 0x000fea0003800200 */
.L_x_60:
[----:B------:R-:W-:Y:S01]  /*1760*/  IADD3 R5, PT, PT, -R3, R2, RZ ;  /* 0x0000000203057210 */ /* 0x000fe20007ffe1ff */
[----:B------:R-:W-:Y:S03]  /*1770*/  BSSY.RECONVERGENT B1, `(.L_x_63) ;  /* 0x0000019000017945 */ /* 0x000fe60003800200 */
        /* <DEDUP_REMOVED lines=13> */
[----:B------:R-:W-:Y:S01]  /*1850*/  PLOP3.LUT P0, PT, PT, PT, PT, 0x8, 0x80 ;  /* 0x000000000080781c */ /* 0x000fe20003f0e170 */
[----:B------:R-:W-:-:S02]  /*1860*/  VIADD R3, R3, 0x800 ;  /* 0x0000080003037836 */ /* 0x000fc40000000000 */
        /* <DEDUP_REMOVED lines=8> */
[----:B0-----:R-:W-:-:S07]  /*18f0*/  IADD3 R0, PT, PT, R0, 0x1000, RZ ;  /* 0x0000100000007810 */ /* 0x001fce0007ffe0ff */
.L_x_64:
[----:B------:R-:W-:Y:S05]  /*1900*/  BSYNC.RECONVERGENT B1 ;  /* 0x0000000000017941 */ /* 0x000fea0003800200 */
.L_x_63:
        /* <DEDUP_REMOVED lines=11> */
.L_x_56:
[----:B------:R-:W-:Y:S05]  /*19c0*/  BSYNC.RECONVERGENT B0 ;  /* 0x0000000000007941 */ /* 0x000fea0003800200 */
.L_x_55:
[----:B0-----:R-:W-:Y:S01]  /*19d0*/  IMAD.SHL.U32 R3, R30, 0x8, RZ ;  /* 0x000000081e037824 */ /* 0x001fe200078e00ff */
[----:B------:R-:W-:Y:S01]  /*19e0*/  LOP3.LUT R5, R2, 0xffffff00, RZ, 0xc0, !PT ;  /* 0xffffff0002057812 */ /* 0x000fe200078ec0ff */
[----:B------:R-:W-:Y:S01]  /*19f0*/  BAR.SYNC.DEFER_BLOCKING 0x0 ;  /* 0x0000000000007b1d */ /* 0x000fe20000010000 */
[----:B------:R-:W-:Y:S02]  /*1a00*/  HFMA2 R7, -RZ, RZ, 0, 0 ;  /* 0x00000000ff077431 */ /* 0x000fe400000001ff */
[----:B------:R-:W-:Y:S01]  /*1a10*/  IMAD R0, R29, R2, RZ ;  /* 0x000000021d007224 */ /* 0x000fe200078e02ff */
[----:B------:R-:W-:Y:S01]  /*1a20*/  ISETP.GE.AND P0, PT, R3, R5, PT ;  /* 0x000000050300720c */ /* 0x000fe20003f06270 */
[----:B------:R-:W-:Y:S01]  /*1a30*/  IMAD.MOV.U32 R18, RZ, RZ, RZ ;  /* 0x000000ffff127224 */ /* 0x000fe200078e00ff */
[----:B------:R-:W-:Y:S01]  /*1a40*/  CS2R R16, SRZ ;  /* 0x0000000000107805 */ /* 0x000fe2000001ff00 */
[----:B------:R-:W-:Y:S10]  /*1a50*/  BSSY.RECONVERGENT B0, `(.L_x_65) ;  /* 0x00000ee000007945 */ /* 0x000ff40003800200 */
[----:B------:R-:W-:Y:S05]  /*1a60*/  @P0 BRA `(.L_x_66) ;  /* 0x0000000c00b00947 */ /* 0x000fea0003800000 */
[----:B------:R-:W-:Y:S01]  /*1a70*/  LOP3.LUT R6, RZ, R3, RZ, 0x33, !PT ;  /* 0x00000003ff067212 */ /* 0x000fe200078e33ff */
[----:B------:R-:W-:Y:S01]  /*1a80*/  BSSY.RECONVERGENT B1, `(.L_x_67) ;  /* 0x0000044000017945 */ /* 0x000fe20003800200 */
[----:B------:R-:W-:Y:S02]  /*1a90*/  CS2R R16, SRZ ;  /* 0x0000000000107805 */ /* 0x000fe4000001ff00 */
[----:B------:R-:W-:Y:S01]  /*1aa0*/  MOV R7, RZ ;  /* 0x000000ff00077202 */ /* 0x000fe20000000f00 */
[----:B------:R-:W-:Y:S02]  /*1ab0*/  IMAD.MOV.U32 R18, RZ, RZ, RZ ;  /* 0x000000ffff127224 */ /* 0x000fe400078e00ff */
[----:B------:R-:W-:-:S05]  /*1ac0*/  IMAD.IADD R10, R5, 0x1, R6 ;  /* 0x00000001050a7824 */ /* 0x000fca00078e0206 */
[C---:B------:R-:W-:Y:S02]  /*1ad0*/  LOP3.LUT R6, R10.reuse, 0x300, RZ, 0xc0, !PT ;  /* 0x000003000a067812 */ /* 0x040fe400078ec0ff */
[----:B------:R-:W-:Y:S02]  /*1ae0*/  ISETP.GE.U32.AND P0, PT, R10, 0x300, PT ;  /* 0x000003000a00780c */ /* 0x000fe40003f06070 */
[----:B------:R-:W-:Y:S01]  /*1af0*/  ISETP.NE.AND P1, PT, R6, 0x300, PT ;  /* 0x000003000600780c */ /* 0x000fe20003f25270 */
[----:B------:R-:W-:-:S12]  /*1b00*/  IMAD.MOV.U32 R6, RZ, RZ, R3 ;  /* 0x000000ffff067224 */ /* 0x000fd800078e0003 */
[----:B------:R-:W-:Y:S05]  /*1b10*/  @!P1 BRA `(.L_x_68) ;  /* 0x0000000000e89947 */ /* 0x000fea0003800000 */
[----:B------:R-:W0:Y:S01]  /*1b20*/  S2UR UR5, SR_CgaCtaId ;  /* 0x00000000000579c3 */ /* 0x000e220000008800 */
[----:B------:R-:W1:Y:S01]  /*1b30*/  LDCU.64 UR6, c[0x0][0x388] ;  /* 0x00007100ff0677ac */ /* 0x000e620008000a00 */
[----:B------:R-:W-:Y:S01]  /*1b40*/  IMAD.WIDE R8, R0, 0x2, RZ ;  /* 0x0000000200087825 */ /* 0x000fe200078e02ff */
[----:B------:R-:W-:Y:S01]  /*1b50*/  LEA.HI R10, R10, 0x1, RZ, 0x18 ;  /* 0x000000010a0a7811 */ /* 0x000fe200078fc0ff */
[----:B------:R-:W-:Y:S02]  /*1b60*/  UMOV UR4, 0x400 ;  /* 0x0000040000047882 */ /* 0x000fe40000000000 */
[----:B------:R-:W-:Y:S01]  /*1b70*/  IMAD.MOV.U32 R17, RZ, RZ, RZ ;  /* 0x000000ffff117224 */ /* 0x000fe200078e00ff */
[----:B------:R-:W-:Y:S01]  /*1b80*/  LOP3.LUT R10, R10, 0x3, RZ, 0xc0, !PT ;  /* 0x000000030a0a7812 */ /* 0x000fe200078ec0ff */
[----:B------:R-:W-:Y:S01]  /*1b90*/  IMAD.WIDE.U32 R8, R30, 0x10, R8 ;  /* 0x000000101e087825 */ /* 0x000fe200078e0008 */
[----:B------:R-:W-:-:S03]  /*1ba0*/  MOV R6, R3 ;  /* 0x0000000300067202 */ /* 0x000fc60000000f00 */
[----:B------:R-:W-:Y:S01]  /*1bb0*/  IMAD.MOV R14, RZ, RZ, -R10 ;  /* 0x000000ffff0e7224 */ /* 0x000fe200078e0a0a */
[----:B-1----:R-:W-:-:S04]  /*1bc0*/  IADD3 R12, P1, PT, R8, UR6, RZ ;  /* 0x00000006080c7c10 */ /* 0x002fc8000ff3e0ff */
[----:B------:R-:W-:Y:S01]  /*1bd0*/  IADD3.X R13, PT, PT, R9, UR7, RZ, P1, !PT ;  /* 0x00000007090d7c10 */ /* 0x000fe20008ffe4ff */
[----:B0-----:R-:W-:-:S06]  /*1be0*/  ULEA UR4, UR5, UR4, 0x18 ;  /* 0x0000000405047291 */ /* 0x001fcc000f8ec0ff */
[----:B------:R-:W-:-:S07]  /*1bf0*/  LEA R15, R30, UR4, 0x4 ;  /* 0x000000041e0f7c11 */ /* 0x000fce000f8e20ff */
.L_x_69:
[----:B------:R-:W2:Y:S04]  /*1c00*/  LDG.E.CONSTANT R19, desc[UR10][R12.64] ;  /* 0x0000000a0c137981 */ /* 0x000ea8000c1e9900 */
[----:B------:R-:W3:Y:S04]  /*1c10*/  LDG.E.CONSTANT R20, desc[UR10][R12.64+0x4] ;  /* 0x0000040a0c147981 */ /* 0x000ee8000c1e9900 */
[----:B------:R-:W4:Y:S04]  /*1c20*/  LDG.E.CONSTANT R21, desc[UR10][R12.64+0x8] ;  /* 0x0000080a0c157981 */ /* 0x000f28000c1e9900 */
[----:B------:R0:W5:Y:S01]  /*1c30*/  LDG.E.CONSTANT R22, desc[UR10][R12.64+0xc] ;  /* 0x00000c0a0c167981 */ /* 0x000162000c1e9900 */
[----:B------:R-:W-:-:S02]  /*1c40*/  VIADD R14, R14, 0x1 ;  /* 0x000000010e0e7836 */ /* 0x000fc40000000000 */
[----:B------:R-:W-:Y:S01]  /*1c50*/  VIADD R6, R6, 0x100 ;  /* 0x0000010006067836 */ /* 0x000fe20000000000 */
[----:B------:R1:W1:Y:S01]  /*1c60*/  LDS.128 R8, [R15] ;  /* 0x000000000f087984 */ /* 0x0002620000000c00 */
[----:B0-----:R-:W-:Y:S02]  /*1c70*/  IADD3 R12, P1, PT, R12, 0x200, RZ ;  /* 0x000002000c0c7810 */ /* 0x001fe40007f3e0ff */
[----:B-1----:R-:W-:-:S03]  /*1c80*/  IADD3 R15, PT, PT, R15, 0x200, RZ ;  /* 0x000002000f0f7810 */ /* 0x002fc60007ffe0ff */
[----:B------:R-:W-:Y:S01]  /*1c90*/  IMAD.X R13, RZ, RZ, R13, P1 ;  /* 0x000000ffff0d7224 */ /* 0x000fe200008e060d */
[----:B------:R-:W-:Y:S01]  /*1ca0*/  ISETP.NE.AND P1, PT, R14, RZ, PT ;  /* 0x000000ff0e00720c */ /* 0x000fe20003f25270 */
[----:B------:R-:W-:Y:S01]  /*1cb0*/  IMAD.U32 R23, R8, 0x10000, RZ ;  /* 0x0001000008177824 */ /* 0x000fe200078e00ff */
[C---:B--2---:R-:W-:Y:S02]  /*1cc0*/  SHF.L.U32 R24, R19.reuse, 0x10, RZ ;  /* 0x0000001013187819 */ /* 0x044fe400000006ff */
[----:B------:R-:W-:-:S03]  /*1cd0*/  PRMT R19, R19, 0x7632, R19 ;  /* 0x0000763213137816 */ /* 0x000fc60000000013 */
[----:B------:R-:W-:Y:S01]  /*1ce0*/  FFMA R18, R23, R24, R18 ;  /* 0x0000001817127223 */ /* 0x000fe20000000012 */
[----:B------:R-:W-:Y:S02]  /*1cf0*/  IMAD.U32 R24, R9, 0x10000, RZ ;  /* 0x0001000009187824 */ /* 0x000fe400078e00ff */
[C---:B---3--:R-:W-:Y:S01]  /*1d00*/  IMAD.U32 R23, R20.reuse, 0x10000, RZ ;  /* 0x0001000014177824 */ /* 0x048fe200078e00ff */
[----:B------:R-:W-:Y:S01]  /*1d10*/  PRMT R20, R20, 0x7632, R20 ;  /* 0x0000763214147816 */ /* 0x000fe20000000014 */
[----:B------:R-:W-:Y:S02]  /*1d20*/  IMAD.U32 R19, R19, 0x10000, RZ ;  /* 0x0001000013137824 */ /* 0x000fe400078e00ff */
[----:B------:R-:W-:Y:S01]  /*1d30*/  FFMA R7, R24, R23, R7 ;  /* 0x0000001718077223 */ /* 0x000fe20000000007 */
[----:B------:R-:W-:Y:S01]  /*1d40*/  SHF.L.U32 R23, R10, 0x10, RZ ;  /* 0x000000100a177819 */ /* 0x000fe200000006ff */
[----:B----4-:R-:W-:Y:S01]  /*1d50*/  IMAD.U32 R24, R21, 0x10000, RZ ;  /* 0x0001000015187824 */ /* 0x010fe200078e00ff */
[----:B------:R-:W-:Y:S01]  /*1d60*/  PRMT R10, R9, 0x7632, R10 ;  /* 0x00007632090a7816 */ /* 0x000fe2000000000a */
[----:B------:R-:W-:Y:S01]  /*1d70*/  IMAD.U32 R20, R20, 0x10000, RZ ;  /* 0x0001000014147824 */ /* 0x000fe200078e00ff */
[----:B------:R-:W-:Y:S01]  /*1d80*/  PRMT R21, R21, 0x7632, R21 ;  /* 0x0000763215157816 */ /* 0x000fe20000000015 */
[----:B------:R-:W-:Y:S01]  /*1d90*/  FFMA R16, R23, R24, R16 ;  /* 0x0000001817107223 */ /* 0x000fe20000000010 */
[----:B------:R-:W-:Y:S01]  /*1da0*/  IMAD.U32 R24, R11, 0x10000, RZ ;  /* 0x000100000b187824 */ /* 0x000fe200078e00ff */
[----:B------:R-:W-:-:S02]  /*1db0*/  PRMT R11, R8, 0x7632, R11 ;  /* 0x00007632080b7816 */ /* 0x000fc4000000000b */
[----:B-----5:R-:W-:Y:S02]  /*1dc0*/  SHF.L.U32 R23, R22, 0x10, RZ ;  /* 0x0000001016177819 */ /* 0x020fe400000006ff */
[C---:B------:R-:W-:Y:S01]  /*1dd0*/  PRMT R9, R10.reuse, 0x7632, R9 ;  /* 0x000076320a097816 */ /* 0x040fe20000000009 */
[----:B------:R-:W-:Y:S01]  /*1de0*/  IMAD.U32 R10, R10, 0x10000, RZ ;  /* 0x000100000a0a7824 */ /* 0x000fe200078e00ff */
[----:B------:R-:W-:Y:S01]  /*1df0*/  PRMT R8, R11, 0x7632, R8 ;  /* 0x000076320b087816 */ /* 0x000fe20000000008 */
[----:B------:R-:W-:Y:S01]  /*1e00*/  FFMA R17, R24, R23, R17 ;  /* 0x0000001718117223 */ /* 0x000fe20000000011 */
[----:B------:R-:W-:Y:S01]  /*1e10*/  PRMT R22, R22, 0x7632, R22 ;  /* 0x0000763216167816 */ /* 0x000fe20000000016 */
[----:B------:R-:W-:Y:S01]  /*1e20*/  IMAD.U32 R9, R9, 0x10000, RZ ;  /* 0x0001000009097824 */ /* 0x000fe200078e00ff */
[----:B------:R-:W-:Y:S01]  /*1e30*/  SHF.L.U32 R11, R11, 0x10, RZ ;  /* 0x000000100b0b7819 */ /* 0x000fe200000006ff */
[----:B------:R-:W-:Y:S01]  /*1e40*/  FFMA R7, R10, R20, R7 ;  /* 0x000000140a077223 */ /* 0x000fe20000000007 */
[----:B------:R-:W-:Y:S01]  /*1e50*/  SHF.L.U32 R8, R8, 0x10, RZ ;  /* 0x0000001008087819 */ /* 0x000fe200000006ff */
[----:B------:R-:W-:Y:S01]  /*1e60*/  IMAD.U32 R22, R22, 0x10000, RZ ;  /* 0x0001000016167824 */ /* 0x000fe200078e00ff */
[----:B------:R-:W-:Y:S01]  /*1e70*/  SHF.L.U32 R21, R21, 0x10, RZ ;  /* 0x0000001015157819 */ /* 0x000fe200000006ff */
[----:B------:R-:W-:-:S02]  /*1e80*/  FFMA R18, R11, R19, R18 ;  /* 0x000000130b127223 */ /* 0x000fc40000000012 */
[----:B------:R-:W-:Y:S02]  /*1e90*/  FFMA R17, R8, R22, R17 ;  /* 0x0000001608117223 */ /* 0x000fe40000000011 */
[----:B------:R-:W-:Y:S01]  /*1ea0*/  FFMA R16, R9, R21, R16 ;  /* 0x0000001509107223 */ /* 0x000fe20000000010 */
[----:B------:R-:W-:Y:S06]  /*1eb0*/  @P1 BRA `(.L_x_69) ;  /* 0xfffffffc00501947 */ /* 0x000fec000383ffff */
.L_x_68:
[----:B------:R-:W-:Y:S05]  /*1ec0*/  BSYNC.RECONVERGENT B1 ;  /* 0x0000000000017941 */ /* 0x000fea0003800200 */
.L_x_67:
[----:B------:R-:W-:Y:S05]  /*1ed0*/  @!P0 BRA `(.L_x_66) ;  /* 0x0000000800948947 */ /* 0x000fea0003800000 */
[----:B------:R-:W0:Y:S01]  /*1ee0*/  S2UR UR5, SR_CgaCtaId ;  /* 0x00000000000579c3 */ /* 0x000e220000008800 */
[----:B------:R-:W1:Y:S01]  /*1ef0*/  LDCU.64 UR6, c[0x0][0x388] ;  /* 0x00007100ff0677ac */ /* 0x000e620008000a00 */
[----:B------:R-:W-:Y:S01]  /*1f00*/  IMAD.WIDE.U32 R8, R6, 0x2, RZ ;  /* 0x0000000206087825 */ /* 0x000fe200078e00ff */
[----:B------:R-:W-:-:S03]  /*1f10*/  UMOV UR4, 0x400 ;  /* 0x0000040000047882 */ /* 0x000fc60000000000 */
[----:B------:R-:W-:-:S03]  /*1f20*/  IMAD.WIDE R8, R0, 0x2, R8 ;  /* 0x0000000200087825 */ /* 0x000fc600078e0208 */
[----:B-1----:R-:W-:-:S04]  /*1f30*/  IADD3 R20, P0, PT, R8, UR6, RZ ;  /* 0x0000000608147c10 */ /* 0x002fc8000ff1e0ff */
[----:B------:R-:W-:Y:S01]  /*1f40*/  IADD3 R20, P1, PT, R20, 0x400, RZ ;  /* 0x0000040014147810 */ /* 0x000fe20007f3e0ff */
[----:B0-----:R-:W-:-:S03]  /*1f50*/  ULEA UR4, UR5, UR4, 0x18 ;  /* 0x0000000405047291 */ /* 0x001fc6000f8ec0ff */
[----:B------:R-:W-:-:S03]  /*1f60*/  IADD3.X R21, PT, PT, RZ, UR7, R9, P1, P0 ;  /* 0x00000007ff157c10 */ /* 0x000fc60008fe0409 */
[----:B------:R-:W-:-:S05]  /*1f70*/  LEA R19, R6, UR4, 0x1 ;  /* 0x0000000406137c11 */ /* 0x000fca000f8e08ff */
[----:B------:R-:W-:-:S07]  /*1f80*/  VIADD R19, R19, 0x400 ;  /* 0x0000040013137836 */ /* 0x000fce0000000000 */
.L_x_70:
[----:B------:R-:W2:Y:S04]  /*1f90*/  LDG.E.CONSTANT R10, desc[UR10][R20.64+-0x400] ;  /* 0xfffc000a140a7981 */ /* 0x000ea8000c1e9900 */
[----:B------:R-:W3:Y:S04]  /*1fa0*/  LDG.E.CONSTANT R9, desc[UR10][R20.64+-0x3fc] ;  /* 0xfffc040a14097981 */ /* 0x000ee8000c1e9900 */
[----:B------:R-:W4:Y:S04]  /*1fb0*/  LDG.E.CONSTANT R8, desc[UR10][R20.64+-0x3f8] ;  /* 0xfffc080a14087981 */ /* 0x000f28000c1e9900 */
[----:B------:R-:W5:Y:S04]  /*1fc0*/  LDG.E.CONSTANT R23, desc[UR10][R20.64+-0x3f4] ;  /* 0xfffc0c0a14177981 */ /* 0x000f68000c1e9900 */
[----:B------:R-:W5:Y:S04]  /*1fd0*/  LDG.E.CONSTANT R22, desc[UR10][R20.64+-0x200] ;  /* 0xfffe000a14167981 */ /* 0x000f68000c1e9900 */
[----:B------:R-:W0:Y:S02]  /*1fe0*/  LDS.128 R12, [R19+-0x400] ;  /* 0xfffc0000130c7984 */ /* 0x000e240000000c00 */
[C---:B0-----:R-:W-:Y:S01]  /*1ff0*/  IMAD.U32 R11, R12.reuse, 0x10000, RZ ;  /* 0x000100000c0b7824 */ /* 0x041fe200078e00ff */
[----:B------:R-:W-:-:S02]  /*2000*/  PRMT R12, R12, 0x7632, R12 ;  /* 0x000076320c0c7816 */ /* 0x000fc4000000000c */
[----:B--2---:R-:W-:-:S05]  /*2010*/  SHF.L.U32 R24, R10, 0x10, RZ ;  /* 0x000000100a187819 */ /* 0x004fca00000006ff */
[----:B------:R-:W-:Y:S02]  /*2020*/  FFMA R24, R11, R24, R18 ;  /* 0x000000180b187223 */ /* 0x000fe40000000012 */
[----:B------:R-:W2:Y:S01]  /*2030*/  LDG.E.CONSTANT R18, desc[UR10][R20.64+-0x1fc] ;  /* 0xfffe040a14127981 */ /* 0x000ea2000c1e9900 */
[----:B------:R-:W-:Y:S01]  /*2040*/  PRMT R10, R10, 0x7632, R10 ;  /* 0x000076320a0a7816 */ /* 0x000fe2000000000a */
[----:B------:R-:W-:Y:S02]  /*2050*/  IMAD.U32 R11, R12, 0x10000, RZ ;  /* 0x000100000c0b7824 */ /* 0x000fe400078e00ff */
[----:B------:R-:W2:Y:S02]  /*2060*/  LDG.E.CONSTANT R12, desc[UR10][R20.64+-0x1f8] ;  /* 0xfffe080a140c7981 */ /* 0x000ea4000c1e9900 */
[----:B------:R-:W-:-:S04]  /*2070*/  IMAD.U32 R10, R10, 0x10000, RZ ;  /* 0x000100000a0a7824 */ /* 0x000fc800078e00ff */
[----:B------:R-:W-:Y:S01]  /*2080*/  FFMA R24, R11, R10, R24 ;  /* 0x0000000a0b187223 */ /* 0x000fe20000000018 */
[----:B------:R-:W-:Y:S01]  /*2090*/  SHF.L.U32 R10, R13, 0x10, RZ ;  /* 0x000000100d0a7819 */ /* 0x000fe200000006ff */
[----:B---3--:R-:W-:Y:S01]  /*20a0*/  IMAD.U32 R11, R9, 0x10000, RZ ;  /* 0x00010000090b7824 */ /* 0x008fe200078e00ff */
[----:B------:R-:W-:Y:S02]  /*20b0*/  PRMT R13, R13, 0x7632, R13 ;  /* 0x000076320d0d7816 */ /* 0x000fe4000000000d */
[----:B------:R-:W-:Y:S01]  /*20c0*/  PRMT R9, R9, 0x7632, R9 ;  /* 0x0000763209097816 */ /* 0x000fe20000000009 */
[----:B------:R-:W-:Y:S02]  /*20d0*/  FFMA R10, R10, R11, R7 ;  /* 0x0000000b0a0a7223 */ /* 0x000fe40000000007 */
[----:B------:R-:W3:Y:S01]  /*20e0*/  LDG.E.CONSTANT R7, desc[UR10][R20.64+-0x1f4] ;  /* 0xfffe0c0a14077981 */ /* 0x000ee2000c1e9900 */
[----:B------:R-:W-:Y:S01]  /*20f0*/  SHF.L.U32 R9, R9, 0x10, RZ ;  /* 0x0000001009097819 */ /* 0x000fe200000006ff */
[----:B------:R-:W-:-:S04]  /*2100*/  IMAD.U32 R13, R13, 0x10000, RZ ;  /* 0x000100000d0d7824 */ /* 0x000fc800078e00ff */
[----:B------:R-:W-:Y:S01]  /*2110*/  FFMA R25, R13, R9, R10 ;  /* 0x000000090d197223 */ /* 0x000fe2000000000a */
[C---:B------:R-:W-:Y:S01]  /*2120*/  IMAD.U32 R9, R14.reuse, 0x10000, RZ ;  /* 0x000100000e097824 */ /* 0x040fe200078e00ff */
[----:B------:R-:W-:Y:S01]  /*2130*/  PRMT R14, R14, 0x7632, R14 ;  /* 0x000076320e0e7816 */ /* 0x000fe2000000000e */
[C---:B----4-:R-:W-:Y:S01]  /*2140*/  IMAD.U32 R10, R8.reuse, 0x10000, RZ ;  /* 0x00010000080a7824 */ /* 0x050fe200078e00ff */
[----:B------:R-:W-:Y:S02]  /*2150*/  PRMT R8, R8, 0x7632, R8 ;  /* 0x0000763208087816 */ /* 0x000fe40000000008 */
[----:B-----5:R-:W-:Y:S01]  /*2160*/  SHF.L.U32 R11, R23, 0x10, RZ ;  /* 0x00000010170b7819 */ /* 0x020fe200000006ff */
[----:B------:R-:W-:Y:S01]  /*2170*/  FFMA R9, R9, R10, R16 ;  /* 0x0000000a09097223 */ /* 0x000fe20000000010 */
[----:B------:R-:W-:Y:S01]  /*2180*/  SHF.L.U32 R10, R15, 0x10, RZ ;  /* 0x000000100f0a7819 */ /* 0x000fe200000006ff */
[----:B------:R-:W-:Y:S01]  /*2190*/  IMAD.U32 R14, R14, 0x10000, RZ ;  /* 0x000100000e0e7824 */ /* 0x000fe200078e00ff */
[----:B------:R-:W4:Y:S01]  /*21a0*/  LDG.E.CONSTANT R16, desc[UR10][R20.64] ;  /* 0x0000000a14107981 */ /* 0x000f22000c1e9900 */
[----:B------:R-:W-:-:S04]  /*21b0*/  IMAD.U32 R8, R8, 0x10000, RZ ;  /* 0x0001000008087824 */ /* 0x000fc800078e00ff */
[----:B------:R-:W-:Y:S01]  /*21c0*/  FFMA R13, R14, R8, R9 ;  /* 0x000000080e0d7223 */ /* 0x000fe20000000009 */
[----:B------:R-:W-:Y:S02]  /*21d0*/  FFMA R14, R10, R11, R17 ;  /* 0x0000000b0a0e7223 */ /* 0x000fe40000000011 */
[----:B------:R-:W0:Y:S01]  /*21e0*/  LDS.128 R8, [R19+-0x200] ;  /* 0xfffe000013087984 */ /* 0x000e220000000c00 */
[----:B------:R-:W-:Y:S02]  /*21f0*/  PRMT R15, R15, 0x7632, R15 ;  /* 0x000076320f0f7816 */ /* 0x000fe4000000000f */
[----:B------:R-:W-:-:S03]  /*2200*/  PRMT R23, R23, 0x7632, R23 ;  /* 0x0000763217177816 */ /* 0x000fc60000000017 */
[----:B------:R-:W-:Y:S02]  /*2210*/  IMAD.U32 R15, R15, 0x10000, RZ ;  /* 0x000100000f0f7824 */ /* 0x000fe400078e00ff */
[----:B------:R-:W-:Y:S02]  /*2220*/  IMAD.U32 R23, R23, 0x10000, RZ ;  /* 0x0001000017177824 */ /* 0x000fe400078e00ff */
[----:B------:R-:W-:Y:S02]  /*2230*/  IMAD.U32 R17, R22, 0x10000, RZ ;  /* 0x0001000016117824 */ /* 0x000fe400078e00ff */
[----:B------:R-:W-:Y:S01]  /*2240*/  FFMA R14, R15, R23, R14 ;  /* 0x000000170f0e7223 */ /* 0x000fe2000000000e */
[----:B0-----:R-:W-:-:S05]  /*2250*/  SHF.L.U32 R15, R8, 0x10, RZ ;  /* 0x00000010080f7819 */ /* 0x001fca00000006ff */
[----:B------:R-:W-:Y:S02]  /*2260*/  FFMA R24, R15, R17, R24 ;  /* 0x000000110f187223 */ /* 0x000fe40000000018 */
[----:B------:R-:W5:Y:S01]  /*2270*/  LDG.E.CONSTANT R17, desc[UR10][R20.64+0x4] ;  /* 0x0000040a14117981 */ /* 0x000f62000c1e9900 */
[----:B------:R-:W-:Y:S01]  /*2280*/  IMAD.U32 R26, R9, 0x10000, RZ ;  /* 0x00010000091a7824 */ /* 0x000fe200078e00ff */
[----:B------:R-:W-:Y:S02]  /*2290*/  PRMT R8, R8, 0x7632, R8 ;  /* 0x0000763208087816 */ /* 0x000fe40000000008 */
[----:B------:R-:W-:-:S04]  /*22a0*/  PRMT R22, R22, 0x7632, R22 ;  /* 0x0000763216167816 */ /* 0x000fc80000000016 */
[----:B------:R-:W-:Y:S02]  /*22b0*/  SHF.L.U32 R22, R22, 0x10, RZ ;  /* 0x0000001016167819 */ /* 0x000fe400000006ff */
[C---:B--2---:R-:W-:Y:S02]  /*22c0*/  SHF.L.U32 R15, R18.reuse, 0x10, RZ ;  /* 0x00000010120f7819 */ /* 0x044fe400000006ff */
[----:B------:R-:W-:-:S03]  /*22d0*/  PRMT R18, R18, 0x7632, R18 ;  /* 0x0000763212127816 */ /* 0x000fc60000000012 */
[----:B------:R-:W-:Y:S01]  /*22e0*/  FFMA R25, R26, R15, R25 ;  /* 0x0000000f1a197223 */ /* 0x000fe20000000019 */
[----:B------:R-:W-:Y:S01]  /*22f0*/  PRMT R15, R9, 0x7632, R15 ;  /* 0x00007632090f7816 */ /* 0x000fe2000000000f */
[----:B------:R-:W-:Y:S02]  /*2300*/  IMAD.U32 R9, R8, 0x10000, RZ ;  /* 0x0001000008097824 */ /* 0x000fe400078e00ff */
[----:B------:R-:W-:Y:S02]  /*2310*/  IMAD.U32 R18, R18, 0x10000, RZ ;  /* 0x0001000012127824 */ /* 0x000fe400078e00ff */
[----:B------:R-:W-:Y:S01]  /*2320*/  IMAD.U32 R8, R15, 0x10000, RZ ;  /* 0x000100000f087824 */ /* 0x000fe200078e00ff */
[----:B------:R-:W-:-:S03]  /*2330*/  SHF.L.U32 R15, R12, 0x10, RZ ;  /* 0x000000100c0f7819 */ /* 0x000fc600000006ff */
[----:B------:R-:W-:Y:S01]  /*2340*/  FFMA R8, R8, R18, R25 ;  /* 0x0000001208087223 */ /* 0x000fe20000000019 */
[C---:B------:R-:W-:Y:S01]  /*2350*/  IMAD.U32 R18, R10.reuse, 0x10000, RZ ;  /* 0x000100000a127824 */ /* 0x040fe200078e00ff */
[----:B------:R-:W-:Y:S02]  /*2360*/  PRMT R10, R10, 0x7632, R10 ;  /* 0x000076320a0a7816 */ /* 0x000fe4000000000a */
[----:B------:R-:W-:Y:S01]  /*2370*/  PRMT R12, R12, 0x7632, R12 ;  /* 0x000076320c0c7816 */ /* 0x000fe2000000000c */
[----:B------:R-:W-:Y:S01]  /*2380*/  FFMA R13, R18, R15, R13 ;  /* 0x0000000f120d7223 */ /* 0x000fe2000000000d */
[----:B------:R-:W-:Y:S01]  /*2390*/  FFMA R22, R9, R22, R24 ;  /* 0x0000001609167223 */ /* 0x000fe20000000018 */
[----:B------:R-:W-:Y:S01]  /*23a0*/  IMAD.U32 R15, R11, 0x10000, RZ ;  /* 0x000100000b0f7824 */ /* 0x000fe200078e00ff */
[----:B------:R-:W-:Y:S01]  /*23b0*/  SHF.L.U32 R12, R12, 0x10, RZ ;  /* 0x000000100c0c7819 */ /* 0x000fe200000006ff */
[----:B------:R-:W2:Y:S01]  /*23c0*/  LDG.E.CONSTANT R9, desc[UR10][R20.64+0x8] ;  /* 0x0000080a14097981 */ /* 0x000ea2000c1e9900 */
[----:B------:R-:W-:-:S02]  /*23d0*/  IMAD.U32 R10, R10, 0x10000, RZ ;  /* 0x000100000a0a7824 */ /* 0x000fc400078e00ff */
[----:B---3--:R-:W-:Y:S02]  /*23e0*/  IMAD.U32 R18, R7, 0x10000, RZ ;  /* 0x0001000007127824 */ /* 0x008fe400078e00ff */
[----:B------:R-:W-:Y:S02]  /*23f0*/  FFMA R10, R10, R12, R13 ;  /* 0x0000000c0a0a7223 */ /* 0x000fe4000000000d */
[----:B------:R-:W-:Y:S02]  /*2400*/  FFMA R23, R15, R18, R14 ;  /* 0x000000120f177223 */ /* 0x000fe4000000000e */
[----:B------:R-:W0:Y:S04]  /*2410*/  LDS.128 R12, [R19] ;  /* 0x00000000130c7984 */ /* 0x000e280000000c00 */
[----:B------:R-:W3:Y:S01]  /*2420*/  LDG.E.CONSTANT R18, desc[UR10][R20.64+0xc] ;  /* 0x00000c0a14127981 */ /* 0x000ee2000c1e9900 */
[----:B------:R-:W-:-:S02]  /*2430*/  PRMT R11, R11, 0x7632, R11 ;  /* 0x000076320b0b7816 */ /* 0x000fc4000000000b */
[----:B------:R-:W-:-:S03]  /*2440*/  PRMT R7, R7, 0x7632, R7 ;  /* 0x0000763207077816 */ /* 0x000fc60000000007 */
[----:B------:R-:W-:Y:S01]  /*2450*/  IMAD.U32 R24, R11, 0x10000, RZ ;  /* 0x000100000b187824 */ /* 0x000fe200078e00ff */
[----:B------:R-:W-:-:S05]  /*2460*/  SHF.L.U32 R7, R7, 0x10, RZ ;  /* 0x0000001007077819 */ /* 0x000fca00000006ff */
[----:B------:R-:W-:Y:S01]  /*2470*/  FFMA R11, R24, R7, R23 ;  /* 0x00000007180b7223 */ /* 0x000fe20000000017 */
[C---:B----4-:R-:W-:Y:S01]  /*2480*/  IMAD.U32 R23, R16.reuse, 0x10000, RZ ;  /* 0x0001000010177824 */ /* 0x050fe200078e00ff */
[----:B------:R-:W-:-:S05]  /*2490*/  PRMT R16, R16, 0x7632, R16 ;  /* 0x0000763210107816 */ /* 0x000fca0000000010 */
[----:B------:R-:W-:Y:S02]  /*24a0*/  IMAD.U32 R16, R16, 0x10000, RZ ;  /* 0x0001000010107824 */ /* 0x000fe400078e00ff */
[C---:B0-----:R-:W-:Y:S01]  /*24b0*/  IMAD.U32 R7, R12.reuse, 0x10000, RZ ;  /* 0x000100000c077824 */ /* 0x041fe200078e00ff */
[----:B------:R-:W-:-:S03]  /*24c0*/  PRMT R12, R12, 0x7632, R12 ;  /* 0x000076320c0c7816 */ /* 0x000fc6000000000c */
[----:B------:R-:W-:Y:S02]  /*24d0*/  FFMA R23, R7, R23, R22 ;  /* 0x0000001707177223 */ /* 0x000fe40000000016 */
[----:B------:R-:W4:Y:S01]  /*24e0*/  LDG.E.CONSTANT R7, desc[UR10][R20.64+0x200] ;  /* 0x0002000a14077981 */ /* 0x000f22000c1e9900 */
[----:B------:R-:W-:-:S03]  /*24f0*/  SHF.L.U32 R12, R12, 0x10, RZ ;  /* 0x000000100c0c7819 */ /* 0x000fc600000006ff */
[----:B------:R-:W4:Y:S02]  /*2500*/  LDG.E.CONSTANT R22, desc[UR10][R20.64+0x204] ;  /* 0x0002040a14167981 */ /* 0x000f24000c1e9900 */
[----:B------:R-:W-:Y:S02]  /*2510*/  FFMA R12, R12, R16, R23 ;  /* 0x000000100c0c7223 */ /* 0x000fe40000000017 */
[----:B------:R-:W4:Y:S01]  /*2520*/  LDG.E.CONSTANT R16, desc[UR10][R20.64+0x208] ;  /* 0x0002080a14107981 */ /* 0x000f22000c1e9900 */
[----:B------:R-:W-:Y:S01]  /*2530*/  IMAD.U32 R23, R13, 0x10000, RZ ;  /* 0x000100000d177824 */ /* 0x000fe200078e00ff */
[----:B-----5:R-:W-:-:S05]  /*2540*/  SHF.L.U32 R24, R17, 0x10, RZ ;  /* 0x0000001011187819 */ /* 0x020fca00000006ff */
[----:B------:R-:W-:Y:S02]  /*2550*/  FFMA R8, R23, R24, R8 ;  /* 0x0000001817087223 */ /* 0x000fe40000000008 */
[----:B------:R0:W5:Y:S01]  /*2560*/  LDG.E.CONSTANT R23, desc[UR10][R20.64+0x20c] ;  /* 0x00020c0a14177981 */ /* 0x000162000c1e9900 */
[----:B------:R-:W-:Y:S02]  /*2570*/  PRMT R13, R13, 0x7632, R13 ;  /* 0x000076320d0d7816 */ /* 0x000fe4000000000d */
[----:B------:R-:W-:-:S03]  /*2580*/  PRMT R17, R17, 0x7632, R17 ;  /* 0x0000763211117816 */ /* 0x000fc60000000011 */
[----:B------:R-:W-:Y:S02]  /*2590*/  IMAD.U32 R13, R13, 0x10000, RZ ;  /* 0x000100000d0d7824 */ /* 0x000fe400078e00ff */
[----:B------:R-:W-:-:S04]  /*25a0*/  IMAD.U32 R17, R17, 0x10000, RZ ;  /* 0x0001000011117824 */ /* 0x000fc800078e00ff */
[----:B------:R-:W-:Y:S01]  /*25b0*/  FFMA R13, R13, R17, R8 ;  /* 0x000000110d0d7223 */ /* 0x000fe20000000008 */
[C---:B------:R-:W-:Y:S02]  /*25c0*/  SHF.L.U32 R17, R14.reuse, 0x10, RZ ;  /* 0x000000100e117819 */ /* 0x040fe400000006ff */
[----:B------:R-:W-:Y:S01]  /*25d0*/  PRMT R14, R14, 0x7632, R14 ;  /* 0x000076320e0e7816 */ /* 0x000fe2000000000e */
[----:B------:R-:W-:-:S05]  /*25e0*/  VIADD R6, R6, 0x400 ;  /* 0x0000040006067836 */ /* 0x000fca0000000000 */
[----:B------:R-:W-:Y:S02]  /*25f0*/  ISETP.GE.AND P0, PT, R6, R5, PT ;  /* 0x000000050600720c */ /* 0x000fe40003f06270 */
[----:B0-----:R-:W-:-:S05]  /*2600*/  IADD3 R20, P1, PT, R20, 0x800, RZ ;  /* 0x0000080014147810 */ /* 0x001fca0007f3e0ff */
[----:B------:R-:W-:Y:S02]  /*2610*/  IMAD.X R21, RZ, RZ, R21, P1 ;  /* 0x000000ffff157224 */ /* 0x000fe400008e0615 */
[C---:B--2---:R-:W-:Y:S01]  /*2620*/  IMAD.U32 R8, R9.reuse, 0x10000, RZ ;  /* 0x0001000009087824 */ /* 0x044fe200078e00ff */
[----:B------:R-:W-:-:S03]  /*2630*/  PRMT R9, R9, 0x7632, R9 ;  /* 0x0000763209097816 */ /* 0x000fc60000000009 */
[----:B------:R-:W-:Y:S01]  /*2640*/  FFMA R8, R17, R8, R10 ;  /* 0x0000000811087223 */ /* 0x000fe2000000000a */
[----:B------:R-:W-:Y:S01]  /*2650*/  SHF.L.U32 R17, R14, 0x10, RZ ;  /* 0x000000100e117819 */ /* 0x000fe200000006ff */
[----:B------:R-:W-:Y:S02]  /*2660*/  IMAD.U32 R10, R15, 0x10000, RZ ;  /* 0x000100000f0a7824 */ /* 0x000fe400078e00ff */
[----:B------:R-:W-:Y:S02]  /*2670*/  IMAD.U32 R9, R9, 0x10000, RZ ;  /* 0x0001000009097824 */ /* 0x000fe400078e00ff */
[----:B---3--:R-:W-:Y:S02]  /*2680*/  IMAD.U32 R24, R18, 0x10000, RZ ;  /* 0x0001000012187824 */ /* 0x008fe400078e00ff */
[----:B------:R-:W-:Y:S02]  /*2690*/  FFMA R14, R17, R9, R8 ;  /* 0x00000009110e7223 */ /* 0x000fe40000000008 */
[----:B------:R-:W-:-:S02]  /*26a0*/  FFMA R17, R10, R24, R11 ;  /* 0x000000180a117223 */ /* 0x000fc4000000000b */
[----:B------:R-:W0:Y:S01]  /*26b0*/  LDS.128 R8, [R19+0x200] ;  /* 0x0002000013087984 */ /* 0x000e220000000c00 */
[----:B------:R-:W-:Y:S02]  /*26c0*/  PRMT R15, R15, 0x7632, R15 ;  /* 0x000076320f0f7816 */ /* 0x000fe4000000000f */
[----:B------:R-:W-:Y:S02]  /*26d0*/  PRMT R18, R18, 0x7632, R18 ;  /* 0x0000763212127816 */ /* 0x000fe40000000012 */
[----:B------:R-:W-:-:S03]  /*26e0*/  SHF.L.U32 R24, R15, 0x10, RZ ;  /* 0x000000100f187819 */ /* 0x000fc600000006ff */
[----:B------:R-:W-:-:S04]  /*26f0*/  IMAD.U32 R18, R18, 0x10000, RZ ;  /* 0x0001000012127824 */ /* 0x000fc800078e00ff */
[----:B------:R-:W-:Y:S01]  /*2700*/  FFMA R17, R24, R18, R17 ;  /* 0x0000001218117223 */ /* 0x000fe20000000011 */
[----:B----4-:R-:W-:Y:S01]  /*2710*/  SHF.L.U32 R18, R7, 0x10, RZ ;  /* 0x0000001007127819 */ /* 0x010fe200000006ff */
[----:B0-----:R-:W-:-:S04]  /*2720*/  IMAD.U32 R15, R8, 0x10000, RZ ;  /* 0x00010000080f7824 */ /* 0x001fc800078e00ff */
[----:B------:R-:W-:Y:S01]  /*2730*/  FFMA R18, R15, R18, R12 ;  /* 0x000000120f127223 */ /* 0x000fe2000000000c */
[----:B------:R-:W-:Y:S02]  /*2740*/  IMAD.U32 R12, R9, 0x10000, RZ ;  /* 0x00010000090c7824 */ /* 0x000fe400078e00ff */
[----:B------:R-:W-:-:S04]  /*2750*/  IMAD.U32 R15, R22, 0x10000, RZ ;  /* 0x00010000160f7824 */ /* 0x000fc800078e00ff */
[----:B------:R-:W-:Y:S01]  /*2760*/  FFMA R13, R12, R15, R13 ;  /* 0x0000000f0c0d7223 */ /* 0x000fe2000000000d */
[----:B------:R-:W-:Y:S01]  /*2770*/  SHF.L.U32 R15, R10, 0x10, RZ ;  /* 0x000000100a0f7819 */ /* 0x000fe200000006ff */
[----:B------:R-:W-:Y:S01]  /*2780*/  IMAD.U32 R12, R16, 0x10000, RZ ;  /* 0x00010000100c7824 */ /* 0x000fe200078e00ff */
[----:B------:R-:W-:-:S03]  /*2790*/  PRMT R10, R9, 0x7632, R10 ;  /* 0x00007632090a7816 */ /* 0x000fc6000000000a */
[----:B------:R-:W-:Y:S01]  /*27a0*/  FFMA R12, R15, R12, R14 ;  /* 0x0000000c0f0c7223 */ /* 0x000fe2000000000e */
[----:B------:R-:W-:Y:S01]  /*27b0*/  IMAD.U32 R14, R11, 0x10000, RZ ;  /* 0x000100000b0e7824 */ /* 0x000fe200078e00ff */
[----:B------:R-:W-:Y:S02]  /*27c0*/  PRMT R11, R8, 0x7632, R11 ;  /* 0x00007632080b7816 */ /* 0x000fe4000000000b */
[----:B-----5:R-:W-:Y:S02]  /*27d0*/  SHF.L.U32 R15, R23, 0x10, RZ ;  /* 0x00000010170f7819 */ /* 0x020fe400000006ff */
[----:B------:R-:W-:Y:S02]  /*27e0*/  PRMT R7, R7, 0x7632, R7 ;  /* 0x0000763207077816 */ /* 0x000fe40000000007 */
[----:B------:R-:W-:Y:S02]  /*27f0*/  PRMT R9, R10, 0x7632, R9 ;  /* 0x000076320a097816 */ /* 0x000fe40000000009 */
[----:B------:R-:W-:-:S02]  /*2800*/  PRMT R8, R11, 0x7632, R8 ;  /* 0x000076320b087816 */ /* 0x000fc40000000008 */
[----:B------:R-:W-:Y:S02]  /*2810*/  PRMT R22, R22, 0x7632, R22 ;  /* 0x0000763216167816 */ /* 0x000fe40000000016 */
[----:B------:R-:W-:Y:S02]  /*2820*/  PRMT R16, R16, 0x7632, R16 ;  /* 0x0000763210107816 */ /* 0x000fe40000000010 */
[----:B------:R-:W-:Y:S01]  /*2830*/  PRMT R23, R23, 0x7632, R23 ;  /* 0x0000763217177816 */ /* 0x000fe20000000017 */
[----:B------:R-:W-:Y:S01]  /*2840*/  IMAD.U32 R11, R11, 0x10000, RZ ;  /* 0x000100000b0b7824 */ /* 0x000fe200078e00ff */
[----:B------:R-:W-:Y:S01]  /*2850*/  SHF.L.U32 R7, R7, 0x10, RZ ;  /* 0x0000001007077819 */ /* 0x000fe200000006ff */
[----:B------:R-:W-:Y:S01]  /*2860*/  FFMA R17, R14, R15, R17 ;  /* 0x0000000f0e117223 */ /* 0x000fe20000000011 */
[----:B------:R-:W-:Y:S01]  /*2870*/  SHF.L.U32 R10, R10, 0x10, RZ ;  /* 0x000000100a0a7819 */ /* 0x000fe200000006ff */
[----:B------:R-:W-:Y:S01]  /*2880*/  IMAD.U32 R9, R9, 0x10000, RZ ;  /* 0x0001000009097824 */ /* 0x000fe200078e00ff */
[----:B------:R-:W-:Y:S01]  /*2890*/  SHF.L.U32 R23, R23, 0x10, RZ ;  /* 0x0000001017177819 */ /* 0x000fe200000006ff */
[----:B------:R-:W-:-:S02]  /*28a0*/  IMAD.U32 R8, R8, 0x10000, RZ ;  /* 0x0001000008087824 */ /* 0x000fc400078e00ff */
[----:B------:R-:W-:Y:S02]  /*28b0*/  IMAD.U32 R22, R22, 0x10000, RZ ;  /* 0x0001000016167824 */ /* 0x000fe400078e00ff */
[----:B------:R-:W-:Y:S02]  /*28c0*/  IMAD.U32 R16, R16, 0x10000, RZ ;  /* 0x0001000010107824 */ /* 0x000fe400078e00ff */
[----:B------:R-:W-:Y:S01]  /*28d0*/  FFMA R18, R11, R7, R18 ;  /* 0x000000070b127223 */ /* 0x000fe20000000012 */
[----:B------:R-:W-:Y:S01]  /*28e0*/  FFMA R7, R10, R22, R13 ;  /* 0x000000160a077223 */ /* 0x000fe2000000000d */
[----:B------:R-:W-:Y:S01]  /*28f0*/  FFMA R17, R8, R23, R17 ;  /* 0x0000001708117223 */ /* 0x000fe20000000011 */
[----:B------:R-:W-:Y:S01]  /*2900*/  FFMA R16, R9, R16, R12 ;  /* 0x0000001009107223 */ /* 0x000fe2000000000c */
[----:B------:R-:W-:Y:S01]  /*2910*/  VIADD R19, R19, 0x800 ;  /* 0x0000080013137836 */ /* 0x000fe20000000000 */
[----:B------:R-:W-:Y:S06]  /*2920*/  @!P0 BRA `(.L_x_70) ;  /* 0xfffffff400988947 */ /* 0x000fec000383ffff */
.L_x_66:
[----:B------:R-:W-:Y:S05]  /*2930*/  BSYNC.RECONVERGENT B0 ;  /* 0x0000000000007941 */ /* 0x000fea0003800200 */
.L_x_65:
[----:B------:R-:W-:Y:S01]  /*2940*/  SHF.L.U32 R8, R30, 0x2, RZ ;  /* 0x000000021e087819 */ /* 0x000fe200000006ff */
[----:B------:R-:W0:Y:S01]  /*2950*/  LDC.64 R24, c[0x0][0x388] ;  /* 0x0000e200ff187b82 */ /* 0x000e220000000a00 */
[----:B------:R-:W-:Y:S03]  /*2960*/  BSSY.RECONVERGENT B0, `(.L_x_71) ;  /* 0x00000ad000007945 */ /* 0x000fe60003800200 */
[----:B------:R-:W-:-:S05]  /*2970*/  IMAD.IADD R6, R5, 0x1, R8 ;  /* 0x0000000105067824 */ /* 0x000fca00078e0208 */
[----:B------:R-:W-:Y:S01]  /*2980*/  ISETP.GE.AND P0, PT, R6, R4, PT ;  /* 0x000000040600720c */ /* 0x000fe20003f06270 */
[----:B0-----:R-:W-:-:S12]  /*2990*/  IMAD.WIDE R24, R0, 0x2, R24 ;  /* 0x0000000200187825 */ /* 0x001fd800078e0218 */
        /* <DEDUP_REMOVED lines=8> */
[----:B------:R-:W-:-:S07]  /*2a20*/  LOP3.LUT P1, R5, R8, 0x3, RZ, 0xc0, !PT ;  /* 0x0000000308057812 */ /* 0x000fce000782c0ff */
[----:B------:R-:W-:Y:S06]  /*2a30*/  @!P0 BRA `(.L_x_74) ;  /* 0x0000000400588947 */ /* 0x000fec0003800000 */
[----:B------:R-:W0:Y:S01]  /*2a40*/  S2R R10, SR_CgaCtaId ;  /* 0x00000000000a7919 */ /* 0x000e220000008800 */
[----:B------:R-:W-:Y:S01]  /*2a50*/  IMAD.SHL.U32 R22, R2, 0x2, RZ ;  /* 0x0000000202167824 */ /* 0x000fe200078e00ff */
[----:B------:R-:W-:-:S04]  /*2a60*/  MOV R9, 0x400 ;  /* 0x0000040000097802 */ /* 0x000fc80000000f00 */
[----:B------:R-:W-:Y:S02]  /*2a70*/  LOP3.LUT R22, R3, 0xfffffe00, R22, 0xf8, !PT ;  /* 0xfffffe0003167812 */ /* 0x000fe400078ef816 */
[----:B------:R-:W-:-:S05]  /*2a80*/  LOP3.LUT R3, R8, 0x3fffffc, RZ, 0xc0, !PT ;  /* 0x03fffffc08037812 */ /* 0x000fca00078ec0ff */
[----:B------:R-:W-:Y:S01]  /*2a90*/  IMAD.MOV R3, RZ, RZ, -R3 ;  /* 0x000000ffff037224 */ /* 0x000fe200078e0a03 */
[----:B0-----:R-:W-:-:S04]  /*2aa0*/  LEA R9, R10, R9, 0x18 ;  /* 0x000000090a097211 */ /* 0x001fc800078ec0ff */
[----:B------:R-:W-:-:S07]  /*2ab0*/  IADD3 R22, PT, PT, R22, 0x200, R9 ;  /* 0x0000020016167810 */ /* 0x000fce0007ffe009 */
.L_x_75:
[C---:B------:R-:W-:Y:S01]  /*2ac0*/  IMAD.WIDE R12, R6.reuse, 0x2, R24 ;  /* 0x00000002060c7825 */ /* 0x040fe200078e0218 */
[----:B------:R-:W0:Y:S04]  /*2ad0*/  LDS.64 R8, [R22+-0x200] ;  /* 0xfffe000016087984 */ /* 0x000e280000000a00 */
[----:B------:R-:W2:Y:S04]  /*2ae0*/  LDG.E.64.CONSTANT R10, desc[UR10][R12.64] ;  /* 0x0000000a0c0a7981 */ /* 0x000ea8000c1e9b00 */
[----:B------:R-:W3:Y:S04]  /*2af0*/  LDG.E.64.CONSTANT R14, desc[UR10][R12.64+0x100] ;  /* 0x0001000a0c0e7981 */ /* 0x000ee8000c1e9b00 */
[----:B------:R-:W4:Y:S04]  /*2b00*/  LDG.E.64.CONSTANT R20, desc[UR10][R12.64+0x200] ;  /* 0x0002000a0c147981 */ /* 0x000f28000c1e9b00 */
[----:B------:R-:W5:Y:S01]  /*2b10*/  LDG.E.64.CONSTANT R12, desc[UR10][R12.64+0x300] ;  /* 0x0003000a0c0c7981 */ /* 0x000f62000c1e9b00 */
[----:B------:R-:W-:Y:S01]  /*2b20*/  VIADD R3, R3, 0x4 ;  /* 0x0000000403037836 */ /* 0x000fe20000000000 */
[----:B------:R-:W-:-:S04]  /*2b30*/  IADD3 R6, PT, PT, R6, 0x200, RZ ;  /* 0x0000020006067810 */ /* 0x000fc80007ffe0ff */
[----:B------:R-:W-:Y:S02]  /*2b40*/  ISETP.NE.AND P0, PT, R3, RZ, PT ;  /* 0x000000ff0300720c */ /* 0x000fe40003f05270 */
[C---:B0-----:R-:W-:Y:S02]  /*2b50*/  SHF.L.U32 R19, R8.reuse, 0x10, RZ ;  /* 0x0000001008137819 */ /* 0x041fe400000006ff */
[----:B------:R-:W-:-:S05]  /*2b60*/  SHF.R.U64 R8, R8, 0x10, R9 ;  /* 0x0000001008087819 */ /* 0x000fca0000001209 */
[----:B------:R-:W-:Y:S02]  /*2b70*/  IMAD.U32 R8, R8, 0x10000, RZ ;  /* 0x0001000008087824 */ /* 0x000fe400078e00ff */
[C---:B--2---:R-:W-:Y:S01]  /*2b80*/  IMAD.U32 R23, R10.reuse, 0x10000, RZ ;  /* 0x000100000a177824 */ /* 0x044fe200078e00ff */
[----:B------:R-:W-:-:S03]  /*2b90*/  SHF.R.U64 R10, R10, 0x10, R11 ;  /* 0x000000100a0a7819 */ /* 0x000fc6000000120b */
[----:B------:R-:W-:Y:S01]  /*2ba0*/  FFMA R19, R19, R23, R18 ;  /* 0x0000001713137223 */ /* 0x000fe20000000012 */
[----:B------:R-:W-:-:S05]  /*2bb0*/  SHF.L.U32 R10, R10, 0x10, RZ ;  /* 0x000000100a0a7819 */ /* 0x000fca00000006ff */
[----:B------:R-:W-:Y:S01]  /*2bc0*/  FFMA R8, R8, R10, R19 ;  /* 0x0000000a08087223 */ /* 0x000fe20000000013 */
[----:B------:R-:W-:Y:S01]  /*2bd0*/  IMAD.U32 R19, R9, 0x10000, RZ ;  /* 0x0001000009137824 */ /* 0x000fe200078e00ff */
[----:B------:R-:W-:Y:S01]  /*2be0*/  SHF.R.U32.HI R9, RZ, 0x10, R9 ;  /* 0x00000010ff097819 */ /* 0x000fe20000011609 */
[----:B------:R-:W-:-:S03]  /*2bf0*/  IMAD.U32 R10, R11, 0x10000, RZ ;  /* 0x000100000b0a7824 */ /* 0x000fc600078e00ff */
[----:B------:R-:W-:Y:S01]  /*2c00*/  SHF.L.U32 R9, R9, 0x10, RZ ;  /* 0x0000001009097819 */ /* 0x000fe200000006ff */
[----:B------:R-:W-:Y:S01]  /*2c10*/  FFMA R8, R19, R10, R8 ;  /* 0x0000000a13087223 */ /* 0x000fe20000000008 */
[----:B------:R-:W-:Y:S01]  /*2c20*/  SHF.R.U32.HI R10, RZ, 0x10, R11 ;  /* 0x00000010ff0a7819 */ /* 0x000fe2000001160b */
[----:B------:R-:W0:Y:S04]  /*2c30*/  LDS.64 R18, [R22+-0x100] ;  /* 0xffff000016127984 */ /* 0x000e280000000a00 */
[----:B------:R-:W-:-:S04]  /*2c40*/  IMAD.U32 R10, R10, 0x10000, RZ ;  /* 0x000100000a0a7824 */ /* 0x000fc800078e00ff */
[----:B------:R-:W-:Y:S01]  /*2c50*/  FFMA R8, R9, R10, R8 ;  /* 0x0000000a09087223 */ /* 0x000fe20000000008 */
[C---:B---3--:R-:W-:Y:S02]  /*2c60*/  SHF.L.U32 R10, R14.reuse, 0x10, RZ ;  /* 0x000000100e0a7819 */ /* 0x048fe400000006ff */
[----:B------:R-:W-:-:S05]  /*2c70*/  SHF.R.U64 R14, R14, 0x10, R15 ;  /* 0x000000100e0e7819 */ /* 0x000fca000000120f */
[----:B------:R-:W-:Y:S02]  /*2c80*/  IMAD.U32 R14, R14, 0x10000, RZ ;  /* 0x000100000e0e7824 */ /* 0x000fe400078e00ff */
[C---:B0-----:R-:W-:Y:S01]  /*2c90*/  IMAD.U32 R9, R18.reuse, 0x10000, RZ ;  /* 0x0001000012097824 */ /* 0x041fe200078e00ff */
[----:B------:R-:W-:Y:S02]  /*2ca0*/  SHF.R.U64 R11, R18, 0x10, R19 ;  /* 0x00000010120b7819 */ /* 0x000fe40000001213 */
[----:B------:R-:W-:Y:S01]  /*2cb0*/  SHF.R.U32.HI R18, RZ, 0x10, R15 ;  /* 0x00000010ff127819 */ /* 0x000fe2000001160f */
[----:B------:R-:W-:Y:S02]  /*2cc0*/  FFMA R10, R9, R10, R8 ;  /* 0x0000000a090a7223 */ /* 0x000fe40000000008 */
[----:B------:R-:W0:Y:S01]  /*2cd0*/  LDS.64 R8, [R22] ;  /* 0x0000000016087984 */ /* 0x000e220000000a00 */
[----:B------:R-:W-:Y:S01]  /*2ce0*/  IMAD.U32 R11, R11, 0x10000, RZ ;  /* 0x000100000b0b7824 */ /* 0x000fe200078e00ff */
[----:B------:R-:W-:-:S03]  /*2cf0*/  SHF.L.U32 R18, R18, 0x10, RZ ;  /* 0x0000001012127819 */ /* 0x000fc600000006ff */
[----:B------:R-:W-:Y:S01]  /*2d00*/  FFMA R10, R11, R14, R10 ;  /* 0x0000000e0b0a7223 */ /* 0x000fe2000000000a */
[----:B------:R-:W-:Y:S01]  /*2d10*/  SHF.L.U32 R11, R19, 0x10, RZ ;  /* 0x00000010130b7819 */ /* 0x000fe200000006ff */
[----:B------:R-:W-:Y:S01]  /*2d20*/  IMAD.U32 R14, R15, 0x10000, RZ ;  /* 0x000100000f0e7824 */ /* 0x000fe200078e00ff */
[----:B------:R-:W-:-:S03]  /*2d30*/  SHF.R.U32.HI R19, RZ, 0x10, R19 ;  /* 0x00000010ff137819 */ /* 0x000fc60000011613 */
[----:B------:R-:W-:Y:S02]  /*2d40*/  FFMA R14, R11, R14, R10 ;  /* 0x0000000e0b0e7223 */ /* 0x000fe4000000000a */
[----:B------:R1:W2:Y:S01]  /*2d50*/  LDS.64 R10, [R22+0x100] ;  /* 0x00010000160a7984 */ /* 0x0002a20000000a00 */
[----:B------:R-:W-:-:S04]  /*2d60*/  IMAD.U32 R15, R19, 0x10000, RZ ;  /* 0x00010000130f7824 */ /* 0x000fc800078e00ff */
[----:B------:R-:W-:Y:S01]  /*2d70*/  FFMA R14, R15, R18, R14 ;  /* 0x000000120f0e7223 */ /* 0x000fe2000000000e */
[----:B----4-:R-:W-:Y:S02]  /*2d80*/  IMAD.U32 R18, R20, 0x10000, RZ ;  /* 0x0001000014127824 */ /* 0x010fe400078e00ff */
[----:B-1----:R-:W-:Y:S02]  /*2d90*/  VIADD R22, R22, 0x400 ;  /* 0x0000040016167836 */ /* 0x002fe40000000000 */
[C---:B0-----:R-:W-:Y:S01]  /*2da0*/  IMAD.U32 R15, R8.reuse, 0x10000, RZ ;  /* 0x00010000080f7824 */ /* 0x041fe200078e00ff */
[----:B------:R-:W-:Y:S02]  /*2db0*/  SHF.R.U64 R19, R8, 0x10, R9 ;  /* 0x0000001008137819 */ /* 0x000fe40000001209 */
[----:B------:R-:W-:Y:S01]  /*2dc0*/  SHF.R.U64 R8, R20, 0x10, R21 ;  /* 0x0000001014087819 */ /* 0x000fe20000001215 */
[----:B------:R-:W-:Y:S01]  /*2dd0*/  FFMA R14, R15, R18, R14 ;  /* 0x000000120f0e7223 */ /* 0x000fe2000000000e */
[----:B------:R-:W-:Y:S01]  /*2de0*/  SHF.L.U32 R15, R19, 0x10, RZ ;  /* 0x00000010130f7819 */ /* 0x000fe200000006ff */
[----:B-----5:R-:W-:-:S02]  /*2df0*/  IMAD.U32 R18, R12, 0x10000, RZ ;  /* 0x000100000c127824 */ /* 0x020fc400078e00ff */
[----:B------:R-:W-:-:S04]  /*2e00*/  IMAD.U32 R8, R8, 0x10000, RZ ;  /* 0x0001000008087824 */ /* 0x000fc800078e00ff */
[----:B------:R-:W-:Y:S01]  /*2e10*/  FFMA R8, R15, R8, R14 ;  /* 0x000000080f087223 */ /* 0x000fe2000000000e */
[----:B------:R-:W-:Y:S02]  /*2e20*/  SHF.R.U32.HI R14, RZ, 0x10, R21 ;  /* 0x00000010ff0e7819 */ /* 0x000fe40000011615 */
[----:B------:R-:W-:Y:S01]  /*2e30*/  SHF.R.U32.HI R15, RZ, 0x10, R9 ;  /* 0x00000010ff0f7819 */ /* 0x000fe20000011609 */
[----:B------:R-:W-:Y:S01]  /*2e40*/  IMAD.U32 R9, R9, 0x10000, RZ ;  /* 0x0001000009097824 */ /* 0x000fe200078e00ff */
[----:B------:R-:W-:Y:S01]  /*2e50*/  SHF.L.U32 R21, R21, 0x10, RZ ;  /* 0x0000001015157819 */ /* 0x000fe200000006ff */
[----:B------:R-:W-:Y:S02]  /*2e60*/  IMAD.U32 R14, R14, 0x10000, RZ ;  /* 0x000100000e0e7824 */ /* 0x000fe400078e00ff */
[----:B------:R-:W-:Y:S02]  /*2e70*/  IMAD.U32 R15, R15, 0x10000, RZ ;  /* 0x000100000f0f7824 */ /* 0x000fe400078e00ff */
[----:B------:R-:W-:Y:S01]  /*2e80*/  FFMA R8, R9, R21, R8 ;  /* 0x0000001509087223 */ /* 0x000fe20000000008 */
[----:B--2---:R-:W-:-:S03]  /*2e90*/  SHF.L.U32 R9, R10, 0x10, RZ ;  /* 0x000000100a097819 */ /* 0x004fc600000006ff */
[----:B------:R-:W-:Y:S01]  /*2ea0*/  FFMA R8, R15, R14, R8 ;  /* 0x0000000e0f087223 */ /* 0x000fe20000000008 */
[----:B------:R-:W-:Y:S02]  /*2eb0*/  SHF.R.U64 R14, R10, 0x10, R11 ;  /* 0x000000100a0e7819 */ /* 0x000fe4000000120b */
[----:B------:R-:W-:Y:S01]  /*2ec0*/  SHF.R.U64 R10, R12, 0x10, R13 ;  /* 0x000000100c0a7819 */ /* 0x000fe2000000120d */
[----:B------:R-:W-:Y:S01]  /*2ed0*/  FFMA R8, R9, R18, R8 ;  /* 0x0000001209087223 */ /* 0x000fe20000000008 */
[----:B------:R-:W-:Y:S01]  /*2ee0*/  SHF.R.U32.HI R12, RZ, 0x10, R11 ;  /* 0x00000010ff0c7819 */ /* 0x000fe2000001160b */
[----:B------:R-:W-:Y:S01]  /*2ef0*/  IMAD.U32 R9, R14, 0x10000, RZ ;  /* 0x000100000e097824 */ /* 0x000fe200078e00ff */
[----:B------:R-:W-:Y:S02]  /*2f00*/  SHF.L.U32 R10, R10, 0x10, RZ ;  /* 0x000000100a0a7819 */ /* 0x000fe400000006ff */
[----:B------:R-:W-:Y:S01]  /*2f10*/  SHF.R.U32.HI R18, RZ, 0x10, R13 ;  /* 0x00000010ff127819 */ /* 0x000fe2000001160d */
[----:B------:R-:W-:Y:S01]  /*2f20*/  IMAD.U32 R13, R13, 0x10000, RZ ;  /* 0x000100000d0d7824 */ /* 0x000fe200078e00ff */
[----:B------:R-:W-:Y:S01]  /*2f30*/  SHF.L.U32 R11, R11, 0x10, RZ ;  /* 0x000000100b0b7819 */ /* 0x000fe200000006ff */
[----:B------:R-:W-:Y:S01]  /*2f40*/  FFMA R8, R9, R10, R8 ;  /* 0x0000000a09087223 */ /* 0x000fe20000000008 */
[----:B------:R-:W-:-:S02]  /*2f50*/  IMAD.U32 R9, R12, 0x10000, RZ ;  /* 0x000100000c097824 */ /* 0x000fc400078e00ff */
[----:B------:R-:W-:Y:S02]  /*2f60*/  IMAD.U32 R18, R18, 0x10000, RZ ;  /* 0x0001000012127824 */ /* 0x000fe400078e00ff */
[----:B------:R-:W-:-:S04]  /*2f70*/  FFMA R8, R11, R13, R8 ;  /* 0x0000000d0b087223 */ /* 0x000fc80000000008 */
[----:B------:R-:W-:Y:S01]  /*2f80*/  FFMA R18, R9, R18, R8 ;  /* 0x0000001209127223 */ /* 0x000fe20000000008 */
[----:B------:R-:W-:Y:S06]  /*2f90*/  @P0 BRA `(.L_x_75) ;  /* 0xfffffff800c80947 */ /* 0x000fec000383ffff */
.L_x_74:
[----:B------:R-:W-:Y:S05]  /*2fa0*/  BSYNC.RECONVERGENT B1 ;  /* 0x0000000000017941 */ /* 0x000fea0003800200 */
.L_x_73:
[----:B------:R-:W-:Y:S05]  /*2fb0*/  @!P1 BRA `(.L_x_72) ;  /* 0x00000004001c9947 */ /* 0x000fea0003800000 */
[----:B------:R-:W-:Y:S01]  /*2fc0*/  ISETP.NE.AND P1, PT, R5, 0x1, PT ;  /* 0x000000010500780c */ /* 0x000fe20003f25270 */
[----:B------:R-:W-:Y:S01]  /*2fd0*/  BSSY.RECONVERGENT B1, `(.L_x_76) ;  /* 0x000002d000017945 */ /* 0x000fe20003800200 */
[----:B------:R-:W-:-:S11]  /*2fe0*/  LOP3.LUT P0, RZ, R0, 0x80, RZ, 0xc0, !PT ;  /* 0x0000008000ff7812 */ /* 0x000fd6000780c0ff */
[----:B------:R-:W-:Y:S05]  /*2ff0*/  @!P1 BRA `(.L_x_77) ;  /* 0x0000000000a89947 */ /* 0x000fea0003800000 */
[----:B------:R-:W-:-:S05]  /*3000*/  IMAD.WIDE R20, R6, 0x2, R24 ;  /* 0x0000000206147825 */ /* 0x000fca00078e0218 */
[----:B------:R-:W2:Y:S04]  /*3010*/  LDG.E.64.CONSTANT R8, desc[UR10][R20.64] ;  /* 0x0000000a14087981 */ /* 0x000ea8000c1e9b00 */
[----:B------:R-:W3:Y:S01]  /*3020*/  LDG.E.64.CONSTANT R10, desc[UR10][R20.64+0x100] ;  /* 0x0001000a140a7981 */ /* 0x000ee2000c1e9b00 */
[----:B------:R-:W0:Y:S01]  /*3030*/  S2UR UR5, SR_CgaCtaId ;  /* 0x00000000000579c3 */ /* 0x000e220000008800 */
[----:B------:R-:W-:Y:S02]  /*3040*/  UMOV UR4, 0x400 ;  /* 0x0000040000047882 */ /* 0x000fe40000000000 */
[----:B0-----:R-:W-:-:S06]  /*3050*/  ULEA UR4, UR5, UR4, 0x18 ;  /* 0x0000000405047291 */ /* 0x001fcc000f8ec0ff */
[C---:B------:R-:W-:Y:S01]  /*3060*/  LEA R0, R6.reuse, UR4, 0x1 ;  /* 0x0000000406007c11 */ /* 0x040fe2000f8e08ff */
[----:B------:R-:W-:-:S04]  /*3070*/  VIADD R6, R6, 0x100 ;  /* 0x0000010006067836 */ /* 0x000fc80000000000 */
[----:B------:R-:W0:Y:S04]  /*3080*/  LDS.64 R12, [R0] ;  /* 0x00000000000c7984 */ /* 0x000e280000000a00 */
[----:B------:R1:W4:Y:S01]  /*3090*/  LDS.64 R14, [R0+0x100] ;  /* 0x00010000000e7984 */ /* 0x0003220000000a00 */
[C-C-:B0-----:R-:W-:Y:S02]  /*30a0*/  SHF.R.U64 R19, R12.reuse, 0x10, R13.reuse ;  /* 0x000000100c137819 */ /* 0x141fe4000000120d */
[----:B------:R-:W-:Y:S02]  /*30b0*/  SHF.L.U32 R3, R12, 0x10, RZ ;  /* 0x000000100c037819 */ /* 0x000fe400000006ff */
[----:B------:R-:W-:Y:S02]  /*30c0*/  SHF.L.U32 R12, R19, 0x10, RZ ;  /* 0x00000010130c7819 */ /* 0x000fe400000006ff */
[----:B-1----:R-:W-:-:S04]  /*30d0*/  SHF.R.U32.HI R0, RZ, 0x10, R13 ;  /* 0x00000010ff007819 */ /* 0x002fc8000001160d */
[----:B------:R-:W-:Y:S02]  /*30e0*/  SHF.L.U32 R0, R0, 0x10, RZ ;  /* 0x0000001000007819 */ /* 0x000fe400000006ff */
[C---:B--2---:R-:W-:Y:S01]  /*30f0*/  SHF.R.U64 R5, R8.reuse, 0x10, R9 ;  /* 0x0000001008057819 */ /* 0x044fe20000001209 */
[----:B------:R-:W-:-:S04]  /*3100*/  IMAD.U32 R8, R8, 0x10000, RZ ;  /* 0x0001000008087824 */ /* 0x000fc800078e00ff */
[----:B------:R-:W-:Y:S02]  /*3110*/  IMAD.U32 R5, R5, 0x10000, RZ ;  /* 0x0001000005057824 */ /* 0x000fe400078e00ff */
[----:B------:R-:W-:Y:S01]  /*3120*/  FFMA R3, R3, R8, R18 ;  /* 0x0000000803037223 */ /* 0x000fe20000000012 */
[----:B------:R-:W-:Y:S01]  /*3130*/  SHF.L.U32 R8, R13, 0x10, RZ ;  /* 0x000000100d087819 */ /* 0x000fe200000006ff */
[----:B------:R-:W-:Y:S02]  /*3140*/  IMAD.U32 R18, R9, 0x10000, RZ ;  /* 0x0001000009127824 */ /* 0x000fe400078e00ff */
[----:B------:R-:W-:Y:S01]  /*3150*/  FFMA R3, R12, R5, R3 ;  /* 0x000000050c037223 */ /* 0x000fe20000000003 */
[----:B------:R-:W-:Y:S02]  /*3160*/  SHF.R.U32.HI R5, RZ, 0x10, R9 ;  /* 0x00000010ff057819 */ /* 0x000fe40000011609 */
[----:B----4-:R-:W-:Y:S01]  /*3170*/  SHF.R.U64 R12, R14, 0x10, R15 ;  /* 0x000000100e0c7819 */ /* 0x010fe2000000120f */
[----:B------:R-:W-:Y:S01]  /*3180*/  FFMA R3, R8, R18, R3 ;  /* 0x0000001208037223 */ /* 0x000fe20000000003 */
[--C-:B---3--:R-:W-:Y:S01]  /*3190*/  SHF.R.U64 R8, R10, 0x10, R11.reuse ;  /* 0x000000100a087819 */ /* 0x108fe2000000120b */
[----:B------:R-:W-:Y:S01]  /*31a0*/  IMAD.U32 R5, R5, 0x10000, RZ ;  /* 0x0001000005057824 */ /* 0x000fe200078e00ff */
[----:B------:R-:W-:Y:S01]  /*31b0*/  SHF.L.U32 R9, R14, 0x10, RZ ;  /* 0x000000100e097819 */ /* 0x000fe200000006ff */
[----:B------:R-:W-:Y:S01]  /*31c0*/  IMAD.U32 R10, R10, 0x10000, RZ ;  /* 0x000100000a0a7824 */ /* 0x000fe200078e00ff */
[----:B------:R-:W-:Y:S01]  /*31d0*/  SHF.R.U32.HI R18, RZ, 0x10, R11 ;  /* 0x00000010ff127819 */ /* 0x000fe2000001160b */
[----:B------:R-:W-:Y:S01]  /*31e0*/  FFMA R0, R0, R5, R3 ;  /* 0x0000000500007223 */ /* 0x000fe20000000003 */
[----:B------:R-:W-:Y:S01]  /*31f0*/  SHF.L.U32 R3, R12, 0x10, RZ ;  /* 0x000000100c037819 */ /* 0x000fe200000006ff */
[----:B------:R-:W-:Y:S01]  /*3200*/  IMAD.U32 R5, R8, 0x10000, RZ ;  /* 0x0001000008057824 */ /* 0x000fe200078e00ff */
[----:B------:R-:W-:Y:S01]  /*3210*/  SHF.R.U32.HI R8, RZ, 0x10, R15 ;  /* 0x00000010ff087819 */ /* 0x000fe2000001160f */
[----:B------:R-:W-:Y:S01]  /*3220*/  FFMA R0, R9, R10, R0 ;  /* 0x0000000a09007223 */ /* 0x000fe20000000000 */
[----:B------:R-:W-:Y:S01]  /*3230*/  SHF.L.U32 R15, R15, 0x10, RZ ;  /* 0x000000100f0f7819 */ /* 0x000fe200000006ff */
[----:B------:R-:W-:-:S02]  /*3240*/  IMAD.U32 R11, R11, 0x10000, RZ ;  /* 0x000100000b0b7824 */ /* 0x000fc400078e00ff */
[----:B------:R-:W-:Y:S01]  /*3250*/  FFMA R0, R3, R5, R0 ;  /* 0x0000000503007223 */ /* 0x000fe20000000000 */
[----:B------:R-:W-:Y:S01]  /*3260*/  SHF.L.U32 R3, R8, 0x10, RZ ;  /* 0x0000001008037819 */ /* 0x000fe200000006ff */
[----:B------:R-:W-:Y:S02]  /*3270*/  IMAD.U32 R18, R18, 0x10000, RZ ;  /* 0x0001000012127824 */ /* 0x000fe400078e00ff */
[----:B------:R-:W-:-:S04]  /*3280*/  FFMA R0, R15, R11, R0 ;  /* 0x0000000b0f007223 */ /* 0x000fc80000000000 */
[----:B------:R-:W-:-:S07]  /*3290*/  FFMA R18, R3, R18, R0 ;  /* 0x0000001203127223 */ /* 0x000fce0000000000 */
.L_x_77:
[----:B------:R-:W-:Y:S05]  /*32a0*/  BSYNC.RECONVERGENT B1 ;  /* 0x0000000000017941 */ /* 0x000fea0003800200 */
.L_x_76:
[----:B------:R-:W-:Y:S05]  /*32b0*/  @P0 BRA `(.L_x_72) ;  /* 0x00000000005c0947 */ /* 0x000fea0003800000 */
[----:B------:R-:W-:-:S06]  /*32c0*/  IMAD.WIDE R8, R6, 0x2, R24 ;  /* 0x0000000206087825 */ /* 0x000fcc00078e0218 */
[----:B------:R-:W2:Y:S01]  /*32d0*/  LDG.E.64.CONSTANT R8, desc[UR10][R8.64] ;  /* 0x0000000a08087981 */ /* 0x000ea2000c1e9b00 */
[----:B------:R-:W0:Y:S01]  /*32e0*/  S2UR UR5, SR_CgaCtaId ;  /* 0x00000000000579c3 */ /* 0x000e220000008800 */
[----:B------:R-:W-:Y:S02]  /*32f0*/  UMOV UR4, 0x400 ;  /* 0x0000040000047882 */ /* 0x000fe40000000000 */
[----:B0-----:R-:W-:-:S06]  /*3300*/  ULEA UR4, UR5, UR4, 0x18 ;  /* 0x0000000405047291 */ /* 0x001fcc000f8ec0ff */
[----:B------:R-:W-:-:S06]  /*3310*/  LEA R10, R6, UR4, 0x1 ;  /* 0x00000004060a7c11 */ /* 0x000fcc000f8e08ff */
[----:B------:R-:W0:Y:S02]  /*3320*/  LDS.64 R10, [R10] ;  /* 0x000000000a0a7984 */ /* 0x000e240000000a00 */
[C---:B0-----:R-:W-:Y:S01]  /*3330*/  IMAD.U32 R3, R10.reuse, 0x10000, RZ ;  /* 0x000100000a037824 */ /* 0x041fe200078e00ff */
[----:B------:R-:W-:Y:S02]  /*3340*/  SHF.R.U64 R6, R10, 0x10, R11 ;  /* 0x000000100a067819 */ /* 0x000fe4000000120b */
[C---:B--2---:R-:W-:Y:S02]  /*3350*/  SHF.L.U32 R0, R8.reuse, 0x10, RZ ;  /* 0x0000001008007819 */ /* 0x044fe400000006ff */
[----:B------:R-:W-:-:S03]  /*3360*/  SHF.R.U64 R5, R8, 0x10, R9 ;  /* 0x0000001008057819 */ /* 0x000fc60000001209 */
[----:B------:R-:W-:Y:S01]  /*3370*/  FFMA R0, R3, R0, R18 ;  /* 0x0000000003007223 */ /* 0x000fe20000000012 */
[----:B------:R-:W-:Y:S01]  /*3380*/  SHF.L.U32 R5, R5, 0x10, RZ ;  /* 0x0000001005057819 */ /* 0x000fe200000006ff */
[----:B------:R-:W-:Y:S01]  /*3390*/  IMAD.U32 R3, R6, 0x10000, RZ ;  /* 0x0001000006037824 */ /* 0x000fe200078e00ff */
[----:B------:R-:W-:Y:S02]  /*33a0*/  SHF.R.U32.HI R6, RZ, 0x10, R11 ;  /* 0x00000010ff067819 */ /* 0x000fe4000001160b */
[----:B------:R-:W-:Y:S01]  /*33b0*/  SHF.L.U32 R11, R11, 0x10, RZ ;  /* 0x000000100b0b7819 */ /* 0x000fe200000006ff */
[----:B------:R-:W-:Y:S01]  /*33c0*/  FFMA R0, R3, R5, R0 ;  /* 0x0000000503007223 */ /* 0x000fe20000000000 */
[----:B------:R-:W-:Y:S01]  /*33d0*/  SHF.R.U32.HI R18, RZ, 0x10, R9 ;  /* 0x00000010ff127819 */ /* 0x000fe20000011609 */
[----:B------:R-:W-:Y:S02]  /*33e0*/  IMAD.U32 R9, R9, 0x10000, RZ ;  /* 0x0001000009097824 */ /* 0x000fe400078e00ff */
[----:B------:R-:W-:Y:S01]  /*33f0*/  IMAD.U32 R3, R6, 0x10000, RZ ;  /* 0x0001000006037824 */ /* 0x000fe200078e00ff */
[----:B------:R-:W-:Y:S01]  /*3400*/  SHF.L.U32 R18, R18, 0x10, RZ ;  /* 0x0000001012127819 */ /* 0x000fe200000006ff */
[----:B------:R-:W-:-:S04]  /*3410*/  FFMA R0, R11, R9, R0 ;  /* 0x000000090b007223 */ /* 0x000fc80000000000 */
[----:B------:R-:W-:-:S07]  /*3420*/  FFMA R18, R3, R18, R0 ;  /* 0x0000001203127223 */ /* 0x000fce0000000000 */
.L_x_72:
[----:B------:R-:W-:Y:S05]  /*3430*/  BSYNC.RECONVERGENT B0 ;  /* 0x0000000000007941 */ /* 0x000fea0003800200 */
.L_x_71:
[----:B------:R-:W-:Y:S01]  /*3440*/  IADD3 R5, PT, PT, R30, R4, RZ ;  /* 0x000000041e057210 */ /* 0x000fe20007ffe0ff */
[----:B------:R-:W-:Y:S03]  /*3450*/  BSSY.RECONVERGENT B0, `(.L_x_78) ;  /* 0x0000081000007945 */ /* 0x000fe60003800200 */
[----:B------:R-:W-:-:S13]  /*3460*/  ISETP.GE.AND P0, PT, R5, R2, PT ;  /* 0x000000020500720c */ /* 0x000fda0003f06270 */
[----:B------:R-:W-:Y:S05]  /*3470*/  @P0 BRA `(.L_x_79) ;  /* 0x0000000400f80947 */ /* 0x000fea0003800000 */
[----:B------:R-:W-:Y:S01]  /*3480*/  LOP3.LUT R0, RZ, R30, RZ, 0x33, !PT ;  /* 0x0000001eff007212 */ /* 0x000fe200078e33ff */
[----:B------:R-:W-:Y:S01]  /*3490*/  BSSY.RECONVERGENT B1, `(.L_x_80) ;  /* 0x000003f000017945 */ /* 0x000fe20003800200 */
[----:B------:R-:W-:-:S04]  /*34a0*/  VIADDMNMX R3, R5, 0x20, R2, !PT ;  /* 0x0000002005037846 */ /* 0x000fc80007800102 */
[----:B------:R-:W-:-:S04]  /*34b0*/  IADD3 R4, PT, PT, -R4, R3, R0 ;  /* 0x0000000304047210 */ /* 0x000fc80007ffe100 */
        /* <DEDUP_REMOVED lines=9> */
[----:B------:R-:W-:-:S03]  /*3550*/  LOP3.LUT R3, R2, 0xfffffff8, RZ, 0xc0, !PT ;  /* 0xfffffff802037812 */ /* 0x000fc600078ec0ff */
[----:B------:R-:W-:Y:S01]  /*3560*/  IMAD.MOV R6, RZ, RZ, -R6 ;  /* 0x000000ffff067224 */ /* 0x000fe200078e0a06 */
[----:B0-----:R-:W-:Y:S02]  /*3570*/  LEA R9, R9, R8, 0x18 ;  /* 0x0000000809097211 */ /* 0x001fe400078ec0ff */
[----:B------:R-:W-:-:S04]  /*3580*/  LEA R8, R30, R3, 0x1 ;  /* 0x000000031e087211 */ /* 0x000fc800078e08ff */
[----:B------:R-:W-:-:S07]  /*3590*/  IADD3 R8, PT, PT, R8, 0x100, R9 ;  /* 0x0000010008087810 */ /* 0x000fce0007ffe009 */
.L_x_82:
[C---:B------:R-:W-:Y:S01]  /*35a0*/  IMAD.WIDE R2, R5.reuse, 0x2, R24 ;  /* 0x0000000205027825 */ /* 0x040fe200078e0218 */
        /* <DEDUP_REMOVED lines=9> */
[----:B------:R-:W-:Y:S01]  /*3640*/  IADD3 R6, PT, PT, R6, 0x8, RZ ;  /* 0x0000000806067810 */ /* 0x000fe20007ffe0ff */
[----:B------:R-:W-:-:S02]  /*3650*/  VIADD R5, R5, 0x100 ;  /* 0x0000010005057836 */ /* 0x000fc40000000000 */
[----:B------:R-:W-:Y:S01]  /*3660*/  LDS.U16 R23, [R8+-0xc0] ;  /* 0xffff400008177984 */ /* 0x000fe20000000400 */
[----:B------:R-:W-:Y:S02]  /*3670*/  ISETP.NE.AND P0, PT, R6, RZ, PT ;  /* 0x000000ff0600720c */ /* 0x000fe40003f05270 */
[----:B0-----:R-:W-:Y:S02]  /*3680*/  SHF.L.U32 R21, R15, 0x10, RZ ;  /* 0x000000100f157819 */ /* 0x001fe400000006ff */
[----:B------:R-:W0:Y:S04]  /*3690*/  LDS.U16 R15, [R8+-0x80] ;  /* 0xffff8000080f7984 */ /* 0x000e280000000400 */
[----:B-1----:R-:W-:Y:S04]  /*36a0*/  LDS.U16 R2, [R8+0x80] ;  /* 0x0000800008027984 */ /* 0x002fe80000000400 */
[----:B------:R-:W-:Y:S01]  /*36b0*/  LDS.U16 R3, [R8+0xc0] ;  /* 0x0000c00008037984 */ /* 0x000fe20000000400 */
[----:B0-----:R-:W-:Y:S01]  /*36c0*/  SHF.L.U32 R15, R15, 0x10, RZ ;  /* 0x000000100f0f7819 */ /* 0x001fe200000006ff */
[----:B--2---:R-:W-:-:S04]  /*36d0*/  IMAD.U32 R22, R22, 0x10000, RZ ;  /* 0x0001000016167824 */ /* 0x004fc800078e00ff */
[----:B------:R-:W-:Y:S01]  /*36e0*/  FFMA R21, R21, R22, R18 ;  /* 0x0000001615157223 */ /* 0x000fe20000000012 */
[----:B------:R-:W-:Y:S01]  /*36f0*/  SHF.L.U32 R22, R23, 0x10, RZ ;  /* 0x0000001017167819 */ /* 0x000fe200000006ff */
[----:B------:R-:W0:Y:S01]  /*3700*/  LDS.U16 R18, [R8+-0x40] ;  /* 0xffffc00008127984 */ /* 0x000e220000000400 */
[----:B---3--:R-:W-:Y:S02]  /*3710*/  IMAD.U32 R23, R19, 0x10000, RZ ;  /* 0x0001000013177824 */ /* 0x008fe400078e00ff */
[----:B----4-:R-:W-:Y:S01]  /*3720*/  IMAD.U32 R11, R11, 0x10000, RZ ;  /* 0x000100000b0b7824 */ /* 0x010fe200078e00ff */
[----:B------:R-:W1:Y:S01]  /*3730*/  LDS.U16 R19, [R8] ;  /* 0x0000000008137984 */ /* 0x000e620000000400 */
[----:B------:R-:W-:Y:S01]  /*3740*/  FFMA R22, R22, R23, R21 ;  /* 0x0000001716167223 */ /* 0x000fe20000000015 */
[----:B-----5:R-:W-:Y:S02]  /*3750*/  IMAD.U32 R13, R13, 0x10000, RZ ;  /* 0x000100000d0d7824 */ /* 0x020fe400078e00ff */
[----:B------:R2:W3:Y:S01]  /*3760*/  LDS.U16 R21, [R8+0x40] ;  /* 0x0000400008157984 */ /* 0x0004e20000000400 */
[----:B------:R-:W-:Y:S01]  /*3770*/  FFMA R11, R15, R11, R22 ;  /* 0x0000000b0f0b7223 */ /* 0x000fe20000000016 */
[----:B------:R-:W-:-:S02]  /*3780*/  IMAD.U32 R12, R12, 0x10000, RZ ;  /* 0x000100000c0c7824 */ /* 0x000fc400078e00ff */
[----:B------:R-:W-:Y:S01]  /*3790*/  IMAD.U32 R10, R10, 0x10000, RZ ;  /* 0x000100000a0a7824 */ /* 0x000fe200078e00ff */
[----:B--2---:R-:W-:Y:S02]  /*37a0*/  IADD3 R8, PT, PT, R8, 0x200, RZ ;  /* 0x0000020008087810 */ /* 0x004fe40007ffe0ff */
[----:B------:R-:W-:Y:S02]  /*37b0*/  SHF.L.U32 R9, R9, 0x10, RZ ;  /* 0x0000001009097819 */ /* 0x000fe400000006ff */
[----:B------:R-:W-:Y:S02]  /*37c0*/  SHF.L.U32 R14, R14, 0x10, RZ ;  /* 0x000000100e0e7819 */ /* 0x000fe400000006ff */
[----:B0-----:R-:W-:Y:S02]  /*37d0*/  SHF.L.U32 R18, R18, 0x10, RZ ;  /* 0x0000001012127819 */ /* 0x001fe400000006ff */
[----:B-1----:R-:W-:-:S03]  /*37e0*/  SHF.L.U32 R22, R19, 0x10, RZ ;  /* 0x0000001013167819 */ /* 0x002fc600000006ff */
[----:B------:R-:W-:Y:S01]  /*37f0*/  FFMA R11, R18, R13, R11 ;  /* 0x0000000d120b7223 */ /* 0x000fe2000000000b */
[----:B------:R-:W-:Y:S01]  /*3800*/  IMAD.U32 R13, R2, 0x10000, RZ ;  /* 0x00010000020d7824 */ /* 0x000fe200078e00ff */
[----:B---3--:R-:W-:Y:S02]  /*3810*/  SHF.L.U32 R18, R21, 0x10, RZ ;  /* 0x0000001015127819 */ /* 0x008fe400000006ff */
[----:B------:R-:W-:-:S04]  /*3820*/  FFMA R11, R22, R12, R11 ;  /* 0x0000000c160b7223 */ /* 0x000fc8000000000b */
[----:B------:R-:W-:Y:S01]  /*3830*/  FFMA R10, R18, R10, R11 ;  /* 0x0000000a120a7223 */ /* 0x000fe2000000000b */
[----:B------:R-:W-:-:S03]  /*3840*/  IMAD.U32 R18, R3, 0x10000, RZ ;  /* 0x0001000003127824 */ /* 0x000fc600078e00ff */
[----:B------:R-:W-:-:S04]  /*3850*/  FFMA R9, R13, R9, R10 ;  /* 0x000000090d097223 */ /* 0x000fc8000000000a */
[----:B------:R-:W-:Y:S01]  /*3860*/  FFMA R18, R18, R14, R9 ;  /* 0x0000000e12127223 */ /* 0x000fe20000000009 */
[----:B------:R-:W-:Y:S06]  /*3870*/  @P0 BRA `(.L_x_82) ;  /* 0xfffffffc00480947 */ /* 0x000fec000383ffff */
.L_x_81:
[----:B------:R-:W-:Y:S05]  /*3880*/  BSYNC.RECONVERGENT B1 ;  /* 0x0000000000017941 */ /* 0x000fea0003800200 */
.L_x_80:
        /* <DEDUP_REMOVED lines=15> */
[----:B------:R-:W-:Y:S04]  /*3980*/  LDS.U16 R8, [R6] ;  /* 0x0000000006087984 */ /* 0x000fe80000000400 */
[----:B------:R-:W0:Y:S04]  /*3990*/  LDS.U16 R11, [R6+0x40] ;  /* 0x00004000060b7984 */ /* 0x000e280000000400 */
[----:B------:R-:W1:Y:S04]  /*39a0*/  LDS.U16 R13, [R6+0x80] ;  /* 0x00008000060d7984 */ /* 0x000e680000000400 */
[----:B------:R-:W1:Y:S01]  /*39b0*/  LDS.U16 R15, [R6+0xc0] ;  /* 0x0000c000060f7984 */ /* 0x000e620000000400 */
[----:B0-----:R-:W-:-:S02]  /*39c0*/  SHF.L.U32 R2, R11, 0x10, RZ ;  /* 0x000000100b027819 */ /* 0x001fc400000006ff */
[----:B-1----:R-:W-:Y:S02]  /*39d0*/  SHF.L.U32 R13, R13, 0x10, RZ ;  /* 0x000000100d0d7819 */ /* 0x002fe400000006ff */
[----:B------:R-:W-:Y:S01]  /*39e0*/  SHF.L.U32 R15, R15, 0x10, RZ ;  /* 0x000000100f0f7819 */ /* 0x000fe200000006ff */
[----:B--2---:R-:W-:Y:S01]  /*39f0*/  IMAD.U32 R10, R9, 0x10000, RZ ;  /* 0x00010000090a7824 */ /* 0x004fe200078e00ff */
[----:B------:R-:W-:Y:S01]  /*3a00*/  SHF.L.U32 R9, R8, 0x10, RZ ;  /* 0x0000001008097819 */ /* 0x000fe200000006ff */
[----:B---3--:R-:W-:-:S04]  /*3a10*/  IMAD.U32 R12, R12, 0x10000, RZ ;  /* 0x000100000c0c7824 */ /* 0x008fc800078e00ff */
[----:B------:R-:W-:Y:S01]  /*3a20*/  FFMA R9, R9, R10, R18 ;  /* 0x0000000a09097223 */ /* 0x000fe20000000012 */
[----:B----4-:R-:W-:-:S03]  /*3a30*/  IMAD.U32 R14, R14, 0x10000, RZ ;  /* 0x000100000e0e7824 */ /* 0x010fc600078e00ff */
[----:B------:R-:W-:Y:S01]  /*3a40*/  FFMA R2, R2, R12, R9 ;  /* 0x0000000c02027223 */ /* 0x000fe20000000009 */
[----:B-----5:R-:W-:-:S03]  /*3a50*/  IMAD.U32 R19, R19, 0x10000, RZ ;  /* 0x0001000013137824 */ /* 0x020fc600078e00ff */
[----:B------:R-:W-:-:S04]  /*3a60*/  FFMA R2, R13, R14, R2 ;  /* 0x0000000e0d027223 */ /* 0x000fc80000000002 */
[----:B------:R-:W-:-:S07]  /*3a70*/  FFMA R18, R15, R19, R2 ;  /* 0x000000130f127223 */ /* 0x000fce0000000002 */
.L_x_84:
[----:B------:R-:W-:Y:S05]  /*3a80*/  BSYNC.RECONVERGENT B1 ;  /* 0x0000000000017941 */ /* 0x000fea0003800200 */
.L_x_83:
        /* <DEDUP_REMOVED lines=11> */
[----:B------:R0:W3:Y:S05]  /*3b40*/  @P1 LDG.E.U16.CONSTANT R9, desc[UR10][R2.64+0x40] ;  /* 0x0000400a02091981 */ /* 0x0000ea000c1e9500 */
[----:B------:R-:W4:Y:S01]  /*3b50*/  @!P0 LDG.E.U16.CONSTANT R24, desc[UR10][R24.64] ;  /* 0x0000000a18188981 */ /* 0x000f22000c1e9500 */
[----:B------:R-:W-:Y:S01]  /*3b60*/  @!P0 MOV R4, 0x400 ;  /* 0x0000040000048802 */ /* 0x000fe20000000f00 */
[----:B------:R-:W1:Y:S03]  /*3b70*/  @!P0 S2R R11, SR_CgaCtaId ;  /* 0x00000000000b8919 */ /* 0x000e660000008800 */
[----:B-1----:R-:W-:-:S02]  /*3b80*/  @!P0 LEA R8, R11, R4, 0x18 ;  /* 0x000000040b088211 */ /* 0x002fc400078ec0ff */
[----:B------:R-:W0:Y:S02]  /*3b90*/  @P1 LDS.U16 R4, [R0] ;  /* 0x0000000000041984 */ /* 0x000e240000000400 */
[----:B------:R-:W-:Y:S02]  /*3ba0*/  @!P0 LEA R5, R5, R8, 0x1 ;  /* 0x0000000805058211 */ /* 0x000fe400078e08ff */
[----:B------:R-:W1:Y:S04]  /*3bb0*/  @P1 LDS.U16 R8, [R0+0x40] ;  /* 0x0000400000081984 */ /* 0x000e680000000400 */
[----:B------:R-:W5:Y:S01]  /*3bc0*/  @!P0 LDS.U16 R5, [R5] ;  /* 0x0000000005058984 */ /* 0x000f620000000400 */
[----:B0-----:R-:W-:Y:S01]  /*3bd0*/  @P1 SHF.L.U32 R3, R4, 0x10, RZ ;  /* 0x0000001004031819 */ /* 0x001fe200000006ff */
[----:B--2---:R-:W-:-:S02]  /*3be0*/  @P1 IMAD.U32 R6, R6, 0x10000, RZ ;  /* 0x0001000006061824 */ /* 0x004fc400078e00ff */
[----:B---3--:R-:W-:Y:S01]  /*3bf0*/  @P1 IMAD.U32 R2, R9, 0x10000, RZ ;  /* 0x0001000009021824 */ /* 0x008fe200078e00ff */
[----:B-1----:R-:W-:Y:S01]  /*3c00*/  @P1 SHF.L.U32 R9, R8, 0x10, RZ ;  /* 0x0000001008091819 */ /* 0x002fe200000006ff */
[----:B------:R-:W-:Y:S01]  /*3c10*/  @P1 FFMA R6, R3, R6, R18 ;  /* 0x0000000603061223 */ /* 0x000fe20000000012 */
[----:B-----5:R-:W-:Y:S01]  /*3c20*/  @!P0 IMAD.U32 R3, R5, 0x10000, RZ ;  /* 0x0001000005038824 */ /* 0x020fe200078e00ff */
[----:B----4-:R-:W-:Y:S02]  /*3c30*/  @!P0 SHF.L.U32 R24, R24, 0x10, RZ ;  /* 0x0000001018188819 */ /* 0x010fe400000006ff */
[----:B------:R-:W-:-:S04]  /*3c40*/  @P1 FFMA R18, R9, R2, R6 ;  /* 0x0000000209121223 */ /* 0x000fc80000000006 */
[----:B------:R-:W-:-:S07]  /*3c50*/  @!P0 FFMA R18, R3, R24, R18 ;  /* 0x0000001803128223 */ /* 0x000fce0000000012 */
.L_x_79:
[----:B------:R-:W-:Y:S05]  /*3c60*/  BSYNC.RECONVERGENT B0 ;  /* 0x0000000000007941 */ /* 0x000fea0003800200 */
.L_x_78:
[----:B------:R-:W-:Y:S01]  /*3c70*/  FADD R7, R7, R18 ;  /* 0x0000001207077221 */ /* 0x000fe20000000000 */
[----:B------:R-:W-:-:S03]  /*3c80*/  ISETP.NE.AND P0, PT, R30, RZ, PT ;  /* 0x000000ff1e00720c */ /* 0x000fc60003f05270 */
[----:B------:R-:W-:-:S04]  /*3c90*/  FADD R16, R7, R16 ;  /* 0x0000001007107221 */ /* 0x000fc80000000000 */
[----:B------:R-:W-:-:S05]  /*3ca0*/  FADD R16, R16, R17 ;  /* 0x0000001110107221 */ /* 0x000fca0000000000 */
[----:B------:R-:W0:Y:S02]  /*3cb0*/  SHFL.DOWN PT, R3, R16, 0x10, 0x1f ;  /* 0x0a001f0010037f89 */ /* 0x000e2400000e0000 */
        /* <DEDUP_REMOVED lines=15> */
.L_x_85:
        /* <DEDUP_REMOVED lines=13> */
.L_x_87:


//--------------------- .nv.shared._ZN8pygpukit3ops4gemv20gemv_bf16_opt_kernelINS1_17GemvBF16OptConfigEEEvPK13__nv_bfloat16S6_PS4_ii --------------------------
	.section	.nv.shared._ZN8pygpukit3ops4gemv20gemv_bf16_opt_kernelINS1_17GemvBF16OptConfigEEEvPK13__nv_bfloat16S6_PS4_ii,"aw",@nobits
	.sectionflags	@""
	.align	16
	.zero		1024


//--------------------- .nv.shared.reserved.0     --------------------------
	.section	.nv.shared.reserved.0,"aw",@nobits
	.weak		__nv_reservedSMEM_offset_0_alias
	.size		__nv_reservedSMEM_offset_0_alias, 0, 64
	.other		__nv_reservedSMEM_offset_0_alias,@"STO_CUDA_RESERVED_SHARED STV_DEFAULT"
__nv_reservedSMEM_offset_0_alias:
	.zero		0
	.zero		64


//--------------------- .nv.shared._ZN8pygpukit3ops4gemv25gemv_bf16_opt_vec8_kernelINS1_17GemvBF16OptConfigEEEvPK13__nv_bfloat16S6_PS4_ii --------------------------
	.section	.nv.shared._ZN8pygpukit3ops4gemv25gemv_bf16_opt_vec8_kernelINS1_17GemvBF16OptConfigEEEvPK13__nv_bfloat16S6_PS4_ii,"aw",@nobits
	.sectionflags	@""
	.align	16
	.zero		1024


//--------------------- .nv.constant0._ZN8pygpukit3ops4gemv20gemv_bf16_opt_kernelINS1_17GemvBF16OptConfigEEEvPK13__nv_bfloat16S6_PS4_ii --------------------------
	.section	.nv.constant0._ZN8pygpukit3ops4gemv20gemv_bf16_opt_kernelINS1_17GemvBF16OptConfigEEEvPK13__nv_bfloat16S6_PS4_ii,"a",@progbits
	.sectionflags	@""
	.align	4
.nv.constant0._ZN8pygpukit3ops4gemv20gemv_bf16_opt_kernelINS1_17GemvBF16OptConfigEEEvPK13__nv_bfloat16S6_PS4_ii:
	.zero		928


//--------------------- .nv.constant0._ZN8pygpukit3ops4gemv25gemv_bf16_opt_vec8_kernelINS1_17GemvBF16OptConfigEEEvPK13__nv_bfloat16S6_PS4_ii --------------------------
	.section	.nv.constant0._ZN8pygpukit3ops4gemv25gemv_bf16_opt_vec8_kernelINS1_17GemvBF16OptConfigEEEvPK13__nv_bfloat16S6_PS4_ii,"a",@progbits
	.sectionflags	@""
	.align	4
.nv.constant0._ZN8pygpukit3ops4gemv25gemv_bf16_opt_vec8_kernelINS1_17GemvBF16OptConfigEEEvPK13__nv_bfloat16S6_PS4_ii:
	.zero		928


//--------------------- SYMBOLS --------------------------

	.type		.nv.reservedSmem.offset0,@object
	.size		.nv.reservedSmem.offset0,0x4
	.type		.nv.reservedSmem.cap,@object
	.size		.nv.reservedSmem.cap,0x4
